// auto-generated by cutlass_sweep.gemm — config: {"arch": "sm_90", "cluster_m": 1, "cluster_n": 1, "dtype": "e5m2", "dtype_b": "e5m2", "layout": "nt", "stages": 6, "tile_k": 32, "tile_m": 256, "tile_n": 128}
#include "cutlass/cutlass.h"
#include "cutlass/gemm/collective/collective_builder.hpp"
#include "cutlass/gemm/device/gemm_universal_adapter.h"
#include "cutlass/gemm/kernel/gemm_universal.hpp"
#include "cutlass/epilogue/collective/collective_builder.hpp"

using ElemA = cutlass::float_e5m2_t;
using ElemB = cutlass::float_e5m2_t;
using ElemCD = cutlass::float_e5m2_t;
using Acc  = float;
using TileShape    = cute::Shape<cute::_256, cute::_128, cute::_32>;
using ClusterShape = cute::Shape<cute::_1, cute::_1, cute::_1>;

using CollectiveEpilogue = typename cutlass::epilogue::collective::CollectiveBuilder<
    cutlass::arch::Sm90, cutlass::arch::OpClassTensorOp,
    TileShape, ClusterShape,
    cutlass::epilogue::collective::EpilogueTileAuto,
    Acc, Acc,
    ElemCD, cutlass::layout::RowMajor, 128 / cutlass::sizeof_bits<ElemCD>::value,
    ElemCD, cutlass::layout::RowMajor, 128 / cutlass::sizeof_bits<ElemCD>::value,
    cutlass::epilogue::collective::EpilogueScheduleAuto
  >::CollectiveOp;

using CollectiveMainloop = typename cutlass::gemm::collective::CollectiveBuilder<
    cutlass::arch::Sm90, cutlass::arch::OpClassTensorOp,
    ElemA, cutlass::layout::RowMajor, 128 / cutlass::sizeof_bits<ElemA>::value,
    ElemB, cutlass::layout::ColumnMajor, 128 / cutlass::sizeof_bits<ElemB>::value,
    Acc,
    TileShape, ClusterShape,
    cutlass::gemm::collective::StageCount<6>,
    cutlass::gemm::collective::KernelScheduleAuto
  >::CollectiveOp;

using GemmKernel = cutlass::gemm::kernel::GemmUniversal<
    cute::Shape<int,int,int,int>,
    CollectiveMainloop,
    CollectiveEpilogue
>;
using Gemm = cutlass::gemm::device::GemmUniversalAdapter<GemmKernel>;

// Force the device kernel symbol into the cubin without needing a host main.
auto* _anchor = &cutlass::device_kernel<GemmKernel>;


// ===== COMPILED SASS (sm_90a) =====

	.target	sm_90a

	.elftype	@"ET_EXEC"


//--------------------- .note.nv.tkinfo           --------------------------
	.section	.note.nv.tkinfo,"",@"SHT_NOTE"
	.sectionflags	@"SHF_NOTE_NV_TKINFO"
	.tkinfo
        /*0018*/ 	.word	0x00000002
        /*0030*/ 	.string	""
        /*0030*/ 	.string	"ptxas"
        /*0030*/ 	.string	"Cuda compilation tools, release 13.0, V13.0.88"
        /*0030*/ 	.string	"Build cuda_13.0.r13.0/compiler.36424714_0"
        /*0030*/ 	.string	"-arch sm_90a -m 64 "



//--------------------- .note.nv.cuinfo           --------------------------
	.section	.note.nv.cuinfo,"",@"SHT_NOTE"
	.sectionflags	@"SHF_NOTE_NV_CUINFO"
        /*0018*/ 	.short	0x0002
        /*001a*/ 	.short	0x005a
        /*001c*/ 	.short	0x0082
	.zero		2


//--------------------- .nv.info                  --------------------------
	.section	.nv.info,"",@"SHT_CUDA_INFO"
	.align	4


	//----- nvinfo : EIATTR_REGCOUNT
	.align		4
        /*0000*/ 	.byte	0x04, 0x2f
        /*0002*/ 	.short	(.L_12 - .L_11)
	.align		4
.L_11:
        /*0004*/ 	.word	index@(_ZN7cutlass13device_kernelINS_4gemm6kernel13GemmUniversalIN4cute5tupleIJiiiiEEENS1_10collective13CollectiveMmaINS1_37MainloopSm90TmaGmmaWarpSpecializedFP8ILi6ENS5_IJNS4_1CILi1EEESB_SB_EEENS1_35KernelTmaWarpSpecializedCooperativeEEENS5_IJNSA_ILi256EEENSA_ILi128EEENSA_ILi32EEEEEENS_12float_e5m2_tENS5_IJlSB_lEEESJ_SK_NS4_8TiledMMAINS4_8MMA_AtomIJNS4_4SM904GMMA31MMA_64x128x32_F32E5M2E5M2_SS_TNILNSO_7ScaleInE1ELSQ_1EEEEEENS4_6LayoutINS5_IJNSA_ILi2EEESB_SB_EEENS5_IJSB_NSA_ILi0EEESW_EEEEENS5_IJNS4_10UnderscoreESZ_SZ_EEEEENS4_13SM90_TMA_LOADENS4_14ComposedLayoutINS4_7SwizzleILi1ELi4ELi3EEENS4_18smem_ptr_flag_bitsILi8EEENST_INS5_IJNSA_ILi8EEESH_EEENS5_IJSH_SB_EEEEEEEvNS4_8identityES12_S1C_vS1D_EENS_8epilogue10collective6detail29Sm90TmaWarpSpecializedAdapterINS1G_15DefaultEpilogueISJ_SK_SK_NS1F_6thread17LinearCombinationISJ_Li1EffLNS1K_9ScaleType4KindE0ELNS_15FloatRoundStyleE2ESJ_EENS1_15EpilogueDefaultEEEEEvvEEEEvNT_6ParamsE)
        /*0008*/ 	.word	0x000000a8


	//----- nvinfo : EIATTR_FRAME_SIZE
	.align		4
.L_12:
        /*000c*/ 	.byte	0x04, 0x11
        /*000e*/ 	.short	(.L_14 - .L_13)
	.align		4
.L_13:
        /*0010*/ 	.word	index@(_ZN7cutlass13device_kernelINS_4gemm6kernel13GemmUniversalIN4cute5tupleIJiiiiEEENS1_10collective13CollectiveMmaINS1_37MainloopSm90TmaGmmaWarpSpecializedFP8ILi6ENS5_IJNS4_1CILi1EEESB_SB_EEENS1_35KernelTmaWarpSpecializedCooperativeEEENS5_IJNSA_ILi256EEENSA_ILi128EEENSA_ILi32EEEEEENS_12float_e5m2_tENS5_IJlSB_lEEESJ_SK_NS4_8TiledMMAINS4_8MMA_AtomIJNS4_4SM904GMMA31MMA_64x128x32_F32E5M2E5M2_SS_TNILNSO_7ScaleInE1ELSQ_1EEEEEENS4_6LayoutINS5_IJNSA_ILi2EEESB_SB_EEENS5_IJSB_NSA_ILi0EEESW_EEEEENS5_IJNS4_10UnderscoreESZ_SZ_EEEEENS4_13SM90_TMA_LOADENS4_14ComposedLayoutINS4_7SwizzleILi1ELi4ELi3EEENS4_18smem_ptr_flag_bitsILi8EEENST_INS5_IJNSA_ILi8EEESH_EEENS5_IJSH_SB_EEEEEEEvNS4_8identityES12_S1C_vS1D_EENS_8epilogue10collective6detail29Sm90TmaWarpSpecializedAdapterINS1G_15DefaultEpilogueISJ_SK_SK_NS1F_6thread17LinearCombinationISJ_Li1EffLNS1K_9ScaleType4KindE0ELNS_15FloatRoundStyleE2ESJ_EENS1_15EpilogueDefaultEEEEEvvEEEEvNT_6ParamsE)
        /*0014*/ 	.word	0x00000100


	//----- nvinfo : EIATTR_MIN_STACK_SIZE
	.align		4
.L_14:
        /*0018*/ 	.byte	0x04, 0x12
        /*001a*/ 	.short	(.L_16 - .L_15)
	.align		4
.L_15:
        /*001c*/ 	.word	index@(_ZN7cutlass13device_kernelINS_4gemm6kernel13GemmUniversalIN4cute5tupleIJiiiiEEENS1_10collective13CollectiveMmaINS1_37MainloopSm90TmaGmmaWarpSpecializedFP8ILi6ENS5_IJNS4_1CILi1EEESB_SB_EEENS1_35KernelTmaWarpSpecializedCooperativeEEENS5_IJNSA_ILi256EEENSA_ILi128EEENSA_ILi32EEEEEENS_12float_e5m2_tENS5_IJlSB_lEEESJ_SK_NS4_8TiledMMAINS4_8MMA_AtomIJNS4_4SM904GMMA31MMA_64x128x32_F32E5M2E5M2_SS_TNILNSO_7ScaleInE1ELSQ_1EEEEEENS4_6LayoutINS5_IJNSA_ILi2EEESB_SB_EEENS5_IJSB_NSA_ILi0EEESW_EEEEENS5_IJNS4_10UnderscoreESZ_SZ_EEEEENS4_13SM90_TMA_LOADENS4_14ComposedLayoutINS4_7SwizzleILi1ELi4ELi3EEENS4_18smem_ptr_flag_bitsILi8EEENST_INS5_IJNSA_ILi8EEESH_EEENS5_IJSH_SB_EEEEEEEvNS4_8identityES12_S1C_vS1D_EENS_8epilogue10collective6detail29Sm90TmaWarpSpecializedAdapterINS1G_15DefaultEpilogueISJ_SK_SK_NS1F_6thread17LinearCombinationISJ_Li1EffLNS1K_9ScaleType4KindE0ELNS_15FloatRoundStyleE2ESJ_EENS1_15EpilogueDefaultEEEEEvvEEEEvNT_6ParamsE)
        /*0020*/ 	.word	0x00000100
.L_16:


//--------------------- .nv.compat                --------------------------
	.section	.nv.compat,"",@"SHT_CUDA_COMPAT_INFO"
	.align	4
        /*0000*/ 	.byte	0x02, 0x09, 0x01, 0x00, 0x02, 0x02, 0x04, 0x00, 0x02, 0x05, 0x05, 0x00, 0x03, 0x07, 0x01, 0x01
        /*0010*/ 	.byte	0x02, 0x03, 0x01, 0x00, 0x02, 0x06, 0x01, 0x00, 0x04, 0x0b, 0x08, 0x00, 0x00, 0x00, 0x00, 0x00
        /*0020*/ 	.byte	0x00, 0x00, 0x00, 0x00


//--------------------- .nv.info._ZN7cutlass13device_kernelINS_4gemm6kernel13GemmUniversalIN4cute5tupleIJiiiiEEENS1_10collective13CollectiveMmaINS1_37MainloopSm90TmaGmmaWarpSpecializedFP8ILi6ENS5_IJNS4_1CILi1EEESB_SB_EEENS1_35KernelTmaWarpSpecializedCooperativeEEENS5_IJNSA_ILi256EEENSA_ILi128EEENSA_ILi32EEEEEENS_12float_e5m2_tENS5_IJlSB_lEEESJ_SK_NS4_8TiledMMAINS4_8MMA_AtomIJNS4_4SM904GMMA31MMA_64x128x32_F32E5M2E5M2_SS_TNILNSO_7ScaleInE1ELSQ_1EEEEEENS4_6LayoutINS5_IJNSA_ILi2EEESB_SB_EEENS5_IJSB_NSA_ILi0EEESW_EEEEENS5_IJNS4_10UnderscoreESZ_SZ_EEEEENS4_13SM90_TMA_LOADENS4_14ComposedLayoutINS4_7SwizzleILi1ELi4ELi3EEENS4_18smem_ptr_flag_bitsILi8EEENST_INS5_IJNSA_ILi8EEESH_EEENS5_IJSH_SB_EEEEEEEvNS4_8identityES12_S1C_vS1D_EENS_8epilogue10collective6detail29Sm90TmaWarpSpecializedAdapterINS1G_15DefaultEpilogueISJ_SK_SK_NS1F_6thread17LinearCombinationISJ_Li1EffLNS1K_9ScaleType4KindE0ELNS_15FloatRoundStyleE2ESJ_EENS1_15EpilogueDefaultEEEEEvvEEEEvNT_6ParamsE --------------------------
	.section	.nv.info._ZN7cutlass13device_kernelINS_4gemm6kernel13GemmUniversalIN4cute5tupleIJiiiiEEENS1_10collective13CollectiveMmaINS1_37MainloopSm90TmaGmmaWarpSpecializedFP8ILi6ENS5_IJNS4_1CILi1EEESB_SB_EEENS1_35KernelTmaWarpSpecializedCooperativeEEENS5_IJNSA_ILi256EEENSA_ILi128EEENSA_ILi32EEEEEENS_12float_e5m2_tENS5_IJlSB_lEEESJ_SK_NS4_8TiledMMAINS4_8MMA_AtomIJNS4_4SM904GMMA31MMA_64x128x32_F32E5M2E5M2_SS_TNILNSO_7ScaleInE1ELSQ_1EEEEEENS4_6LayoutINS5_IJNSA_ILi2EEESB_SB_EEENS5_IJSB_NSA_ILi0EEESW_EEEEENS5_IJNS4_10UnderscoreESZ_SZ_EEEEENS4_13SM90_TMA_LOADENS4_14ComposedLayoutINS4_7SwizzleILi1ELi4ELi3EEENS4_18smem_ptr_flag_bitsILi8EEENST_INS5_IJNSA_ILi8EEESH_EEENS5_IJSH_SB_EEEEEEEvNS4_8identityES12_S1C_vS1D_EENS_8epilogue10collective6detail29Sm90TmaWarpSpecializedAdapterINS1G_15DefaultEpilogueISJ_SK_SK_NS1F_6thread17LinearCombinationISJ_Li1EffLNS1K_9ScaleType4KindE0ELNS_15FloatRoundStyleE2ESJ_EENS1_15EpilogueDefaultEEEEEvvEEEEvNT_6ParamsE,"",@"SHT_CUDA_INFO"
	.sectionflags	@""
	.align	4


	//----- nvinfo : EIATTR_CUDA_API_VERSION
	.align		4
        /*0000*/ 	.byte	0x04, 0x37
        /*0002*/ 	.short	(.L_18 - .L_17)
.L_17:
        /*0004*/ 	.word	0x00000082


	//----- nvinfo : EIATTR_KPARAM_INFO
	.align		4
.L_18:
        /*0008*/ 	.byte	0x04, 0x17
        /*000a*/ 	.short	(.L_20 - .L_19)
.L_19:
        /*000c*/ 	.word	0x00000000
        /*0010*/ 	.short	0x0000
        /*0012*/ 	.short	0x0070
        /*0014*/ 	.byte	0x00, 0xf0, 0x01, 0x10


	//----- nvinfo : EIATTR_SPARSE_MMA_MASK
	.align		4
.L_20:
        /*0018*/ 	.byte	0x03, 0x50
        /*001a*/ 	.short	0x0000


	//----- nvinfo : EIATTR_MAXREG_COUNT
	.align		4
        /*001c*/ 	.byte	0x03, 0x1b
        /*001e*/ 	.short	0x00a8


	//----- nvinfo : EIATTR_NUM_BARRIERS
	.align		4
        /*0020*/ 	.byte	0x02, 0x4c
        /*0022*/ 	.byte	0x01
	.zero		1


	//----- nvinfo : EIATTR_ANNOTATIONS
	.align		4
        /*0024*/ 	.byte	0x04, 0x55
        /*0026*/ 	.short	(.L_22 - .L_21)


	//   ....[0]....
.L_21:
        /*0028*/ 	.word	0x00000001
        /*002c*/ 	.byte	0xd0, 0x05, 0x00, 0x00, 0x01, 0x00, 0x00, 0x00, 0xf0, 0x05, 0x00, 0x00, 0x01, 0x00, 0x00, 0x00
        /* <DEDUP_REMOVED lines=193> */
        /*0c4c*/ 	.byte	0xb0, 0x02, 0x01, 0x00


	//----- nvinfo : EIATTR_MERCURY_ISA_VERSION
	.align		4
.L_22:
        /*0c50*/ 	.byte	0x03, 0x5f
        /*0c52*/ 	.short	0x0101


	//----- nvinfo : EIATTR_INT_WARP_WIDE_INSTR_OFFSETS
	.align		4
        /*0c54*/ 	.byte	0x04, 0x31
        /*0c56*/ 	.short	(.L_24 - .L_23)


	//   ....[0]....
.L_23:
        /*0c58*/ 	.word	0x000004a0


	//   ....[1]....
        /*0c5c*/ 	.word	0x000004b0


	//   ....[2]....
        /*0c60*/ 	.word	0x000005e0


	//----- nvinfo : EIATTR_COOP_GROUP_MASK_REGIDS
	.align		4
.L_24:
        /*0c64*/ 	.byte	0x04, 0x29
        /*0c66*/ 	.short	(.L_26 - .L_25)


	//   ....[0]....
.L_25:
        /*0c68*/ 	.word	0xffffffff


	//   ....[1]....
        /*0c6c*/ 	.word	0xffffffff


	//   ....[2]....
        /*0c70*/ 	.word	0xffffffff


	//   ....[3]....
        /*0c74*/ 	.word	0xffffffff


	//   ....[4]....
        /*0c78*/ 	.word	0xffffffff


	//----- nvinfo : EIATTR_COOP_GROUP_INSTR_OFFSETS
	.align		4
.L_26:
        /*0c7c*/ 	.byte	0x04, 0x28
        /*0c7e*/ 	.short	(.L_28 - .L_27)


	//   ....[0]....
.L_27:
        /*0c80*/ 	.word	0x00000070


	//   ....[1]....
        /*0c84*/ 	.word	0x00000080


	//   ....[2]....
        /*0c88*/ 	.word	0x000001a0


	//   ....[3]....
        /*0c8c*/ 	.word	0x000003f0


	//   ....[4]....
        /*0c90*/ 	.word	0x00001330


	//----- nvinfo : EIATTR_REG_RECONFIG
	.align		4
.L_28:
        /*0c94*/ 	.byte	0x01, 0x54
	.zero		2


	//----- nvinfo : EIATTR_MBARRIER_INSTR_OFFSETS
	.align		4
        /*0c98*/ 	.byte	0x04, 0x39
        /*0c9a*/ 	.short	(.L_30 - .L_29)


	//   ....[0]....
.L_29:
        /*0c9c*/ 	.word	0x00000320
        /*0ca0*/ 	.word	0x000000ff
        /*0ca4*/ 	.word	0x00000000
        /*0ca8*/ 	.short	0x0100
        /*0caa*/ 	.byte	0x09
	.zero		1


	//   ....[1]....
        /*0cac*/ 	.word	0x00000330
        /*0cb0*/ 	.word	0x000000ff
        /*0cb4*/ 	.word	0x00000030
        /*0cb8*/ 	.short	0x0100
        /*0cba*/ 	.byte	0x09
	.zero		1


	//   ....[2]....
        /*0cbc*/ 	.word	0x00000340
        /*0cc0*/ 	.word	0x000000ff
        /*0cc4*/ 	.word	0x00000008
        /*0cc8*/ 	.short	0x0100
        /*0cca*/ 	.byte	0x09
	.zero		1


	//   ....[3]....
        /*0ccc*/ 	.word	0x00000350
        /*0cd0*/ 	.word	0x000000ff
        /*0cd4*/ 	.word	0x00000038
        /*0cd8*/ 	.short	0x0100
        /*0cda*/ 	.byte	0x09
	.zero		1


	//   ....[4]....
        /*0cdc*/ 	.word	0x00000360
        /*0ce0*/ 	.word	0x000000ff
        /*0ce4*/ 	.word	0x00000010
        /*0ce8*/ 	.short	0x0100
        /*0cea*/ 	.byte	0x09
	.zero		1


	//   ....[5]....
        /*0cec*/ 	.word	0x00000370
        /*0cf0*/ 	.word	0x000000ff
        /*0cf4*/ 	.word	0x00000040
        /*0cf8*/ 	.short	0x0100
        /*0cfa*/ 	.byte	0x09
	.zero		1


	//   ....[6]....
        /*0cfc*/ 	.word	0x00000380
        /*0d00*/ 	.word	0x000000ff
        /*0d04*/ 	.word	0x00000018
        /*0d08*/ 	.short	0x0100
        /*0d0a*/ 	.byte	0x09
	.zero		1


	//   ....[7]....
        /*0d0c*/ 	.word	0x00000390
        /*0d10*/ 	.word	0x000000ff
        /*0d14*/ 	.word	0x00000048
        /*0d18*/ 	.short	0x0100
        /*0d1a*/ 	.byte	0x09
	.zero		1


	//   ....[8]....
        /*0d1c*/ 	.word	0x000003a0
        /*0d20*/ 	.word	0x000000ff
        /*0d24*/ 	.word	0x00000020
        /*0d28*/ 	.short	0x0100
        /*0d2a*/ 	.byte	0x09
	.zero		1


	//   ....[9]....
        /*0d2c*/ 	.word	0x000003b0
        /*0d30*/ 	.word	0x000000ff
        /*0d34*/ 	.word	0x00000050
        /*0d38*/ 	.short	0x0100
        /*0d3a*/ 	.byte	0x09
	.zero		1


	//   ....[10]....
        /*0d3c*/ 	.word	0x000003c0
        /*0d40*/ 	.word	0x000000ff
        /*0d44*/ 	.word	0x00000028
        /*0d48*/ 	.short	0x0100
        /*0d4a*/ 	.byte	0x09
	.zero		1


	//   ....[11]....
        /*0d4c*/ 	.word	0x000003d0
        /*0d50*/ 	.word	0x000000ff
        /*0d54*/ 	.word	0x00000058
        /*0d58*/ 	.short	0x0100
        /*0d5a*/ 	.byte	0x09
	.zero		1


	//   ....[12]....
        /*0d5c*/ 	.word	0x00000610
        /*0d60*/ 	.word	0x000000ff
        /*0d64*/ 	.word	0x00000070
        /*0d68*/ 	.short	0x0100
        /*0d6a*/ 	.byte	0x06
	.zero		1


	//   ....[13]....
        /*0d6c*/ 	.word	0x00000620
        /*0d70*/ 	.word	0x000000ff
        /*0d74*/ 	.word	0x00000078
        /*0d78*/ 	.short	0x0100
        /*0d7a*/ 	.byte	0x06
	.zero		1


	//   ....[14]....
        /*0d7c*/ 	.word	0x00001b40
        /*0d80*/ 	.word	0x000000ff
        /*0d84*/ 	.word	0x00000000
        /*0d88*/ 	.short	0x010a
        /*0d8a*/ 	.byte	0x07
	.zero		1


	//   ....[15]....
        /*0d8c*/ 	.word	0x00001ba0
        /*0d90*/ 	.word	0x000000ff
        /*0d94*/ 	.word	0x00000000
        /*0d98*/ 	.short	0x010a
        /*0d9a*/ 	.byte	0x07
	.zero		1


	//   ....[16]....
        /*0d9c*/ 	.word	0x00002d70
        /*0da0*/ 	.word	0x000000ff
        /*0da4*/ 	.word	0x00000000
        /*0da8*/ 	.short	0x010a
        /*0daa*/ 	.byte	0x09
	.zero		1


	//   ....[17]....
        /*0dac*/ 	.word	0x00002db0
        /*0db0*/ 	.word	0x000000ff
        /*0db4*/ 	.word	0x00000000
        /*0db8*/ 	.short	0x010a
        /*0dba*/ 	.byte	0x09
	.zero		1


	//   ....[18]....
        /*0dbc*/ 	.word	0x00003db0
        /*0dc0*/ 	.word	0x000000ff
        /*0dc4*/ 	.word	0x00000000
        /*0dc8*/ 	.short	0x0101
        /*0dca*/ 	.byte	0x08
	.zero		1


	//   ....[19]....
        /*0dcc*/ 	.word	0x00004f80
        /*0dd0*/ 	.word	0x000000ff
        /*0dd4*/ 	.word	0x00000000
        /*0dd8*/ 	.short	0x0101
        /*0dda*/ 	.byte	0x08
	.zero		1


	//   ....[20]....
        /*0ddc*/ 	.word	0x0000f3b0
        /*0de0*/ 	.word	0x0000000d
        /*0de4*/ 	.word	0x00000030
        /*0de8*/ 	.short	0x010a
        /*0dea*/ 	.byte	0x3f
	.zero		1


	//   ....[21]....
        /*0dec*/ 	.word	0x0000f770
        /*0df0*/ 	.word	0x00000004
        /*0df4*/ 	.word	0x00000078
        /*0df8*/ 	.short	0x0101
        /*0dfa*/ 	.byte	0x3f
	.zero		1


	//   ....[22]....
        /*0dfc*/ 	.word	0x0000fee0
        /*0e00*/ 	.word	0x00000007
        /*0e04*/ 	.word	0x00000000
        /*0e08*/ 	.short	0x010a
        /*0e0a*/ 	.byte	0x3f
	.zero		1


	//   ....[23]....
        /*0e0c*/ 	.word	0x0000ff60
        /*0e10*/ 	.word	0x00000009
        /*0e14*/ 	.word	0x00000000
        /*0e18*/ 	.short	0x010a
        /*0e1a*/ 	.byte	0x3f
	.zero		1


	//   ....[24]....
        /*0e1c*/ 	.word	0x0000fff0
        /*0e20*/ 	.word	0x00000006
        /*0e24*/ 	.word	0x00000000
        /*0e28*/ 	.short	0x010a
        /*0e2a*/ 	.byte	0x3f
	.zero		1


	//   ....[25]....
        /*0e2c*/ 	.word	0x00010080
        /*0e30*/ 	.word	0x00000009
        /*0e34*/ 	.word	0x00000000
        /*0e38*/ 	.short	0x010a
        /*0e3a*/ 	.byte	0x3f
	.zero		1


	//   ....[26]....
        /*0e3c*/ 	.word	0x00010110
        /*0e40*/ 	.word	0x00000006
        /*0e44*/ 	.word	0x00000000
        /*0e48*/ 	.short	0x010a
        /*0e4a*/ 	.byte	0x3f
	.zero		1


	//   ....[27]....
        /*0e4c*/ 	.word	0x000101a0
        /*0e50*/ 	.word	0x00000003
        /*0e54*/ 	.word	0x00000000
        /*0e58*/ 	.short	0x010a
        /*0e5a*/ 	.byte	0x3f
	.zero		1


	//   ....[28]....
        /*0e5c*/ 	.word	0x00010210
        /*0e60*/ 	.word	0x00000003
        /*0e64*/ 	.word	0x00000000
        /*0e68*/ 	.short	0x010a
        /*0e6a*/ 	.byte	0x3f
	.zero		1


	//   ....[29]....
        /*0e6c*/ 	.word	0x00010280
        /*0e70*/ 	.word	0x00000000
        /*0e74*/ 	.word	0x00000000
        /*0e78*/ 	.short	0x010a
        /*0e7a*/ 	.byte	0x3f
	.zero		1


	//   ....[30]....
        /*0e7c*/ 	.word	0x00010360
        /*0e80*/ 	.word	0x0000000d
        /*0e84*/ 	.word	0x00000030
        /*0e88*/ 	.short	0x010a
        /*0e8a*/ 	.byte	0x3f
	.zero		1


	//   ....[31]....
        /*0e8c*/ 	.word	0x00010440
        /*0e90*/ 	.word	0x00000007
        /*0e94*/ 	.word	0x00000000
        /*0e98*/ 	.short	0x010a
        /*0e9a*/ 	.byte	0x3f
	.zero		1


	//   ....[32]....
        /*0e9c*/ 	.word	0x00010490
        /*0ea0*/ 	.word	0x00000009
        /*0ea4*/ 	.word	0x00000000
        /*0ea8*/ 	.short	0x010a
        /*0eaa*/ 	.byte	0x3f
	.zero		1


	//   ....[33]....
        /*0eac*/ 	.word	0x000104e0
        /*0eb0*/ 	.word	0x00000006
        /*0eb4*/ 	.word	0x00000000
        /*0eb8*/ 	.short	0x010a
        /*0eba*/ 	.byte	0x3f
	.zero		1


	//   ....[34]....
        /*0ebc*/ 	.word	0x00010530
        /*0ec0*/ 	.word	0x00000009
        /*0ec4*/ 	.word	0x00000000
        /*0ec8*/ 	.short	0x010a
        /*0eca*/ 	.byte	0x3f
	.zero		1


	//   ....[35]....
        /*0ecc*/ 	.word	0x00010580
        /*0ed0*/ 	.word	0x00000006
        /*0ed4*/ 	.word	0x00000000
        /*0ed8*/ 	.short	0x010a
        /*0eda*/ 	.byte	0x3f
	.zero		1


	//----- nvinfo : EIATTR_NUM_MBARRIERS
	.align		4
.L_30:
        /*0edc*/ 	.byte	0x03, 0x38
        /*0ede*/ 	.short	0x000e


	//----- nvinfo : EIATTR_EXIT_INSTR_OFFSETS
	.align		4
        /*0ee0*/ 	.byte	0x04, 0x1c
        /*0ee2*/ 	.short	(.L_32 - .L_31)


	//   ....[0]....
.L_31:
        /*0ee4*/ 	.word	0x00000680


	//   ....[1]....
        /*0ee8*/ 	.word	0x00000fd0


	//   ....[2]....
        /*0eec*/ 	.word	0x0000e9f0


	//   ....[3]....
        /*0ef0*/ 	.word	0x0000f040


	//   ....[4]....
        /*0ef4*/ 	.word	0x000101f0


	//----- nvinfo : EIATTR_MAX_THREADS
	.align		4
.L_32:
        /*0ef8*/ 	.byte	0x04, 0x05
        /*0efa*/ 	.short	(.L_34 - .L_33)
.L_33:
        /*0efc*/ 	.word	0x00000180
        /*0f00*/ 	.word	0x00000001
        /*0f04*/ 	.word	0x00000001


	//----- nvinfo : EIATTR_CRS_STACK_SIZE
	.align		4
.L_34:
        /*0f08*/ 	.byte	0x04, 0x1e
        /*0f0a*/ 	.short	(.L_36 - .L_35)
.L_35:
        /*0f0c*/ 	.word	0x00000000


	//----- nvinfo : EIATTR_CBANK_PARAM_SIZE
	.align		4
.L_36:
        /*0f10*/ 	.byte	0x03, 0x19
        /*0f12*/ 	.short	0x0470


	//----- nvinfo : EIATTR_PARAM_CBANK
	.align		4
        /*0f14*/ 	.byte	0x04, 0x0a
        /*0f16*/ 	.short	(.L_38 - .L_37)
	.align		4
.L_37:
        /*0f18*/ 	.word	index@(.nv.constant0._ZN7cutlass13device_kernelINS_4gemm6kernel13GemmUniversalIN4cute5tupleIJiiiiEEENS1_10collective13CollectiveMmaINS1_37MainloopSm90TmaGmmaWarpSpecializedFP8ILi6ENS5_IJNS4_1CILi1EEESB_SB_EEENS1_35KernelTmaWarpSpecializedCooperativeEEENS5_IJNSA_ILi256EEENSA_ILi128EEENSA_ILi32EEEEEENS_12float_e5m2_tENS5_IJlSB_lEEESJ_SK_NS4_8TiledMMAINS4_8MMA_AtomIJNS4_4SM904GMMA31MMA_64x128x32_F32E5M2E5M2_SS_TNILNSO_7ScaleInE1ELSQ_1EEEEEENS4_6LayoutINS5_IJNSA_ILi2EEESB_SB_EEENS5_IJSB_NSA_ILi0EEESW_EEEEENS5_IJNS4_10UnderscoreESZ_SZ_EEEEENS4_13SM90_TMA_LOADENS4_14ComposedLayoutINS4_7SwizzleILi1ELi4ELi3EEENS4_18smem_ptr_flag_bitsILi8EEENST_INS5_IJNSA_ILi8EEESH_EEENS5_IJSH_SB_EEEEEEEvNS4_8identityES12_S1C_vS1D_EENS_8epilogue10collective6detail29Sm90TmaWarpSpecializedAdapterINS1G_15DefaultEpilogueISJ_SK_SK_NS1F_6thread17LinearCombinationISJ_Li1EffLNS1K_9ScaleType4KindE0ELNS_15FloatRoundStyleE2ESJ_EENS1_15EpilogueDefaultEEEEEvvEEEEvNT_6ParamsE)
        /*0f1c*/ 	.short	0x0210
        /*0f1e*/ 	.short	0x0470


	//----- nvinfo : EIATTR_SW_WAR
	.align		4
.L_38:
        /*0f20*/ 	.byte	0x04, 0x36
        /*0f22*/ 	.short	(.L_40 - .L_39)
.L_39:
        /*0f24*/ 	.word	0x00000008
.L_40:


//--------------------- .nv.callgraph             --------------------------
	.section	.nv.callgraph,"",@"SHT_CUDA_CALLGRAPH"
	.align	4
	.sectionentsize	8
	.align		4
        /*0000*/ 	.word	0x00000000
	.align		4
        /*0004*/ 	.word	0xffffffff
	.align		4
        /*0008*/ 	.word	0x00000000
	.align		4
        /*000c*/ 	.word	0xfffffffe
	.align		4
        /*0010*/ 	.word	0x00000000
	.align		4
        /*0014*/ 	.word	0xfffffffd
	.align		4
        /*0018*/ 	.word	0x00000000
	.align		4
        /*001c*/ 	.word	0xfffffffc


//--------------------- .nv.constant4             --------------------------
	.section	.nv.constant4,"a",@progbits
	.align	8
	.align		8
.nv.constant4:
        /*0000*/ 	.dword	_ZN40_INTERNAL_896395d4_4_k_cu_4b68c9de_249474cuda3std3__45__cpo5beginE
	.align		8
        /*0008*/ 	.dword	_ZN40_INTERNAL_896395d4_4_k_cu_4b68c9de_249474cuda3std3__45__cpo3endE
	.align		8
        /*0010*/ 	.dword	_ZN40_INTERNAL_896395d4_4_k_cu_4b68c9de_249474cuda3std3__45__cpo6cbeginE
	.align		8
        /*0018*/ 	.dword	_ZN40_INTERNAL_896395d4_4_k_cu_4b68c9de_249474cuda3std3__45__cpo4cendE
	.align		8
        /*0020*/ 	.dword	_ZN40_INTERNAL_896395d4_4_k_cu_4b68c9de_249474cuda3std3__442_GLOBAL__N__896395d4_4_k_cu_4b68c9de_249476ignoreE
	.align		8
        /*0028*/ 	.dword	_ZN40_INTERNAL_896395d4_4_k_cu_4b68c9de_249474cuda3std3__419piecewise_constructE
	.align		8
        /*0030*/ 	.dword	_ZN40_INTERNAL_896395d4_4_k_cu_4b68c9de_249474cuda3std3__48in_placeE
	.align		8
        /*0038*/ 	.dword	_ZN40_INTERNAL_896395d4_4_k_cu_4b68c9de_249474cuda3std6ranges3__45__cpo4swapE
	.align		8
        /*0040*/ 	.dword	_ZN40_INTERNAL_896395d4_4_k_cu_4b68c9de_249474cuda3std6ranges3__45__cpo9iter_moveE
	.align		8
        /*0048*/ 	.dword	_ZN40_INTERNAL_896395d4_4_k_cu_4b68c9de_249474cute7productE
	.align		8
        /*0050*/ 	.dword	_ZN40_INTERNAL_896395d4_4_k_cu_4b68c9de_249474cute1_E


//--------------------- .text._ZN7cutlass13device_kernelINS_4gemm6kernel13GemmUniversalIN4cute5tupleIJiiiiEEENS1_10collective13CollectiveMmaINS1_37MainloopSm90TmaGmmaWarpSpecializedFP8ILi6ENS5_IJNS4_1CILi1EEESB_SB_EEENS1_35KernelTmaWarpSpecializedCooperativeEEENS5_IJNSA_ILi256EEENSA_ILi128EEENSA_ILi32EEEEEENS_12float_e5m2_tENS5_IJlSB_lEEESJ_SK_NS4_8TiledMMAINS4_8MMA_AtomIJNS4_4SM904GMMA31MMA_64x128x32_F32E5M2E5M2_SS_TNILNSO_7ScaleInE1ELSQ_1EEEEEENS4_6LayoutINS5_IJNSA_ILi2EEESB_SB_EEENS5_IJSB_NSA_ILi0EEESW_EEEEENS5_IJNS4_10UnderscoreESZ_SZ_EEEEENS4_13SM90_TMA_LOADENS4_14ComposedLayoutINS4_7SwizzleILi1ELi4ELi3EEENS4_18smem_ptr_flag_bitsILi8EEENST_INS5_IJNSA_ILi8EEESH_EEENS5_IJSH_SB_EEEEEEEvNS4_8identityES12_S1C_vS1D_EENS_8epilogue10collective6detail29Sm90TmaWarpSpecializedAdapterINS1G_15DefaultEpilogueISJ_SK_SK_NS1F_6thread17LinearCombinationISJ_Li1EffLNS1K_9ScaleType4KindE0ELNS_15FloatRoundStyleE2ESJ_EENS1_15EpilogueDefaultEEEEEvvEEEEvNT_6ParamsE --------------------------
	.section	.text._ZN7cutlass13device_kernelINS_4gemm6kernel13GemmUniversalIN4cute5tupleIJiiiiEEENS1_10collective13CollectiveMmaINS1_37MainloopSm90TmaGmmaWarpSpecializedFP8ILi6ENS5_IJNS4_1CILi1EEESB_SB_EEENS1_35KernelTmaWarpSpecializedCooperativeEEENS5_IJNSA_ILi256EEENSA_ILi128EEENSA_ILi32EEEEEENS_12float_e5m2_tENS5_IJlSB_lEEESJ_SK_NS4_8TiledMMAINS4_8MMA_AtomIJNS4_4SM904GMMA31MMA_64x128x32_F32E5M2E5M2_SS_TNILNSO_7ScaleInE1ELSQ_1EEEEEENS4_6LayoutINS5_IJNSA_ILi2EEESB_SB_EEENS5_IJSB_NSA_ILi0EEESW_EEEEENS5_IJNS4_10UnderscoreESZ_SZ_EEEEENS4_13SM90_TMA_LOADENS4_14ComposedLayoutINS4_7SwizzleILi1ELi4ELi3EEENS4_18smem_ptr_flag_bitsILi8EEENST_INS5_IJNSA_ILi8EEESH_EEENS5_IJSH_SB_EEEEEEEvNS4_8identityES12_S1C_vS1D_EENS_8epilogue10collective6detail29Sm90TmaWarpSpecializedAdapterINS1G_15DefaultEpilogueISJ_SK_SK_NS1F_6thread17LinearCombinationISJ_Li1EffLNS1K_9ScaleType4KindE0ELNS_15FloatRoundStyleE2ESJ_EENS1_15EpilogueDefaultEEEEEvvEEEEvNT_6ParamsE,"ax",@progbits
	.align	128
.text._ZN7cutlass13device_kernelINS_4gemm6kernel13GemmUniversalIN4cute5tupleIJiiiiEEENS1_10collective13CollectiveMmaINS1_37MainloopSm90TmaGmmaWarpSpecializedFP8ILi6ENS5_IJNS4_1CILi1EEESB_SB_EEENS1_35KernelTmaWarpSpecializedCooperativeEEENS5_IJNSA_ILi256EEENSA_ILi128EEENSA_ILi32EEEEEENS_12float_e5m2_tENS5_IJlSB_lEEESJ_SK_NS4_8TiledMMAINS4_8MMA_AtomIJNS4_4SM904GMMA31MMA_64x128x32_F32E5M2E5M2_SS_TNILNSO_7ScaleInE1ELSQ_1EEEEEENS4_6LayoutINS5_IJNSA_ILi2EEESB_SB_EEENS5_IJSB_NSA_ILi0EEESW_EEEEENS5_IJNS4_10UnderscoreESZ_SZ_EEEEENS4_13SM90_TMA_LOADENS4_14ComposedLayoutINS4_7SwizzleILi1ELi4ELi3EEENS4_18smem_ptr_flag_bitsILi8EEENST_INS5_IJNSA_ILi8EEESH_EEENS5_IJSH_SB_EEEEEEEvNS4_8identityES12_S1C_vS1D_EENS_8epilogue10collective6detail29Sm90TmaWarpSpecializedAdapterINS1G_15DefaultEpilogueISJ_SK_SK_NS1F_6thread17LinearCombinationISJ_Li1EffLNS1K_9ScaleType4KindE0ELNS_15FloatRoundStyleE2ESJ_EENS1_15EpilogueDefaultEEEEEvvEEEEvNT_6ParamsE:
        .type           _ZN7cutlass13device_kernelINS_4gemm6kernel13GemmUniversalIN4cute5tupleIJiiiiEEENS1_10collective13CollectiveMmaINS1_37MainloopSm90TmaGmmaWarpSpecializedFP8ILi6ENS5_IJNS4_1CILi1EEESB_SB_EEENS1_35KernelTmaWarpSpecializedCooperativeEEENS5_IJNSA_ILi256EEENSA_ILi128EEENSA_ILi32EEEEEENS_12float_e5m2_tENS5_IJlSB_lEEESJ_SK_NS4_8TiledMMAINS4_8MMA_AtomIJNS4_4SM904GMMA31MMA_64x128x32_F32E5M2E5M2_SS_TNILNSO_7ScaleInE1ELSQ_1EEEEEENS4_6LayoutINS5_IJNSA_ILi2EEESB_SB_EEENS5_IJSB_NSA_ILi0EEESW_EEEEENS5_IJNS4_10UnderscoreESZ_SZ_EEEEENS4_13SM90_TMA_LOADENS4_14ComposedLayoutINS4_7SwizzleILi1ELi4ELi3EEENS4_18smem_ptr_flag_bitsILi8EEENST_INS5_IJNSA_ILi8EEESH_EEENS5_IJSH_SB_EEEEEEEvNS4_8identityES12_S1C_vS1D_EENS_8epilogue10collective6detail29Sm90TmaWarpSpecializedAdapterINS1G_15DefaultEpilogueISJ_SK_SK_NS1F_6thread17LinearCombinationISJ_Li1EffLNS1K_9ScaleType4KindE0ELNS_15FloatRoundStyleE2ESJ_EENS1_15EpilogueDefaultEEEEEvvEEEEvNT_6ParamsE,@function
        .size           _ZN7cutlass13device_kernelINS_4gemm6kernel13GemmUniversalIN4cute5tupleIJiiiiEEENS1_10collective13CollectiveMmaINS1_37MainloopSm90TmaGmmaWarpSpecializedFP8ILi6ENS5_IJNS4_1CILi1EEESB_SB_EEENS1_35KernelTmaWarpSpecializedCooperativeEEENS5_IJNSA_ILi256EEENSA_ILi128EEENSA_ILi32EEEEEENS_12float_e5m2_tENS5_IJlSB_lEEESJ_SK_NS4_8TiledMMAINS4_8MMA_AtomIJNS4_4SM904GMMA31MMA_64x128x32_F32E5M2E5M2_SS_TNILNSO_7ScaleInE1ELSQ_1EEEEEENS4_6LayoutINS5_IJNSA_ILi2EEESB_SB_EEENS5_IJSB_NSA_ILi0EEESW_EEEEENS5_IJNS4_10UnderscoreESZ_SZ_EEEEENS4_13SM90_TMA_LOADENS4_14ComposedLayoutINS4_7SwizzleILi1ELi4ELi3EEENS4_18smem_ptr_flag_bitsILi8EEENST_INS5_IJNSA_ILi8EEESH_EEENS5_IJSH_SB_EEEEEEEvNS4_8identityES12_S1C_vS1D_EENS_8epilogue10collective6detail29Sm90TmaWarpSpecializedAdapterINS1G_15DefaultEpilogueISJ_SK_SK_NS1F_6thread17LinearCombinationISJ_Li1EffLNS1K_9ScaleType4KindE0ELNS_15FloatRoundStyleE2ESJ_EENS1_15EpilogueDefaultEEEEEvvEEEEvNT_6ParamsE,(.L_x_333 - _ZN7cutlass13device_kernelINS_4gemm6kernel13GemmUniversalIN4cute5tupleIJiiiiEEENS1_10collective13CollectiveMmaINS1_37MainloopSm90TmaGmmaWarpSpecializedFP8ILi6ENS5_IJNS4_1CILi1EEESB_SB_EEENS1_35KernelTmaWarpSpecializedCooperativeEEENS5_IJNSA_ILi256EEENSA_ILi128EEENSA_ILi32EEEEEENS_12float_e5m2_tENS5_IJlSB_lEEESJ_SK_NS4_8TiledMMAINS4_8MMA_AtomIJNS4_4SM904GMMA31MMA_64x128x32_F32E5M2E5M2_SS_TNILNSO_7ScaleInE1ELSQ_1EEEEEENS4_6LayoutINS5_IJNSA_ILi2EEESB_SB_EEENS5_IJSB_NSA_ILi0EEESW_EEEEENS5_IJNS4_10UnderscoreESZ_SZ_EEEEENS4_13SM90_TMA_LOADENS4_14ComposedLayoutINS4_7SwizzleILi1ELi4ELi3EEENS4_18smem_ptr_flag_bitsILi8EEENST_INS5_IJNSA_ILi8EEESH_EEENS5_IJSH_SB_EEEEEEEvNS4_8identityES12_S1C_vS1D_EENS_8epilogue10collective6detail29Sm90TmaWarpSpecializedAdapterINS1G_15DefaultEpilogueISJ_SK_SK_NS1F_6thread17LinearCombinationISJ_Li1EffLNS1K_9ScaleType4KindE0ELNS_15FloatRoundStyleE2ESJ_EENS1_15EpilogueDefaultEEEEEvvEEEEvNT_6ParamsE)
        .other          _ZN7cutlass13device_kernelINS_4gemm6kernel13GemmUniversalIN4cute5tupleIJiiiiEEENS1_10collective13CollectiveMmaINS1_37MainloopSm90TmaGmmaWarpSpecializedFP8ILi6ENS5_IJNS4_1CILi1EEESB_SB_EEENS1_35KernelTmaWarpSpecializedCooperativeEEENS5_IJNSA_ILi256EEENSA_ILi128EEENSA_ILi32EEEEEENS_12float_e5m2_tENS5_IJlSB_lEEESJ_SK_NS4_8TiledMMAINS4_8MMA_AtomIJNS4_4SM904GMMA31MMA_64x128x32_F32E5M2E5M2_SS_TNILNSO_7ScaleInE1ELSQ_1EEEEEENS4_6LayoutINS5_IJNSA_ILi2EEESB_SB_EEENS5_IJSB_NSA_ILi0EEESW_EEEEENS5_IJNS4_10UnderscoreESZ_SZ_EEEEENS4_13SM90_TMA_LOADENS4_14ComposedLayoutINS4_7SwizzleILi1ELi4ELi3EEENS4_18smem_ptr_flag_bitsILi8EEENST_INS5_IJNSA_ILi8EEESH_EEENS5_IJSH_SB_EEEEEEEvNS4_8identityES12_S1C_vS1D_EENS_8epilogue10collective6detail29Sm90TmaWarpSpecializedAdapterINS1G_15DefaultEpilogueISJ_SK_SK_NS1F_6thread17LinearCombinationISJ_Li1EffLNS1K_9ScaleType4KindE0ELNS_15FloatRoundStyleE2ESJ_EENS1_15EpilogueDefaultEEEEEvvEEEEvNT_6ParamsE,@"STO_CUDA_ENTRY STV_DEFAULT"
_ZN7cutlass13device_kernelINS_4gemm6kernel13GemmUniversalIN4cute5tupleIJiiiiEEENS1_10collective13CollectiveMmaINS1_37MainloopSm90TmaGmmaWarpSpecializedFP8ILi6ENS5_IJNS4_1CILi1EEESB_SB_EEENS1_35KernelTmaWarpSpecializedCooperativeEEENS5_IJNSA_ILi256EEENSA_ILi128EEENSA_ILi32EEEEEENS_12float_e5m2_tENS5_IJlSB_lEEESJ_SK_NS4_8TiledMMAINS4_8MMA_AtomIJNS4_4SM904GMMA31MMA_64x128x32_F32E5M2E5M2_SS_TNILNSO_7ScaleInE1ELSQ_1EEEEEENS4_6LayoutINS5_IJNSA_ILi2EEESB_SB_EEENS5_IJSB_NSA_ILi0EEESW_EEEEENS5_IJNS4_10UnderscoreESZ_SZ_EEEEENS4_13SM90_TMA_LOADENS4_14ComposedLayoutINS4_7SwizzleILi1ELi4ELi3EEENS4_18smem_ptr_flag_bitsILi8EEENST_INS5_IJNSA_ILi8EEESH_EEENS5_IJSH_SB_EEEEEEEvNS4_8identityES12_S1C_vS1D_EENS_8epilogue10collective6detail29Sm90TmaWarpSpecializedAdapterINS1G_15DefaultEpilogueISJ_SK_SK_NS1F_6thread17LinearCombinationISJ_Li1EffLNS1K_9ScaleType4KindE0ELNS_15FloatRoundStyleE2ESJ_EENS1_15EpilogueDefaultEEEEEvvEEEEvNT_6ParamsE:
[----:B------:R-:W0:Y:S02]  /*0000*/  LDC R1, c[0x0][0x28] ;  /* 0x00000a00ff017b82 */ /* 0x000e240000000800 */
[----:B0-----:R-:W-:Y:S01]  /*0010*/  VIADD R1, R1, 0xffffff00 ;  /* 0xffffff0001017836 */ /* 0x001fe20000000000 */
[----:B------:R-:W0:Y:S01]  /*0020*/  S2R R2, SR_TID.X ;  /* 0x0000000000027919 */ /* 0x000e220000002100 */
[----:B------:R-:W-:Y:S01]  /*0030*/  ELECT P0, URZ, PT ;  /* 0x00000000003f782f */ /* 0x000fe20003800000 */
[----:B------:R-:W-:Y:S01]  /*0040*/  BSSY B0, `(.L_x_0) ;  /* 0x0000015000007945 */ /* 0x000fe20003800000 */
[--C-:B0-----:R-:W-:Y:S02]  /*0050*/  SHF.R.U32.HI R0, RZ, 0x5, R2.reuse ;  /* 0x00000005ff007819 */ /* 0x101fe40000011602 */
[----:B------:R-:W-:-:S03]  /*0060*/  SHF.R.U32.HI R2, RZ, 0x7, R2 ;  /* 0x00000007ff027819 */ /* 0x000fc60000011602 */
[----:B------:R-:W0:Y:S04]  /*0070*/  SHFL.IDX PT, R3, R0, RZ, 0x1f ;  /* 0x00001fff00037589 */ /* 0x000e2800000e0000 */
[----:B------:R-:W1:Y:S01]  /*0080*/  SHFL.IDX PT, R2, R2, RZ, 0x1f ;  /* 0x00001fff02027589 */ /* 0x000e6200000e0000 */
[----:B0-----:R-:W-:Y:S02]  /*0090*/  R2UR UR4, R3 ;  /* 0x00000000030472ca */ /* 0x001fe400000e0000 */
[----:B-1----:R-:W-:-:S11]  /*00a0*/  R2UR UR6, R2 ;  /* 0x00000000020672ca */ /* 0x002fd600000e0000 */
[----:B------:R-:W-:Y:S02]  /*00b0*/  USHF.R.S32.HI UR5, URZ, 0x1f, UR4 ;  /* 0x0000001f3f057899 */ /* 0x000fe40008011404 */
[----:B------:R-:W-:Y:S02]  /*00c0*/  ISETP.NE.OR P0, PT, RZ, UR4, !P0 ;  /* 0x00000004ff007c0c */ /* 0x000fe4000c705670 */
[----:B------:R-:W-:-:S04]  /*00d0*/  ULEA.HI UR5, UR5, UR4, URZ, 0x2 ;  /* 0x0000000405057291 */ /* 0x000fc8000f8f103f */
[----:B------:R-:W-:-:S04]  /*00e0*/  ULOP3.LUT UR5, UR5, 0xfffffffc, URZ, 0xc0, !UPT ;  /* 0xfffffffc05057892 */ /* 0x000fc8000f8ec03f */
[----:B------:R-:W-:-:S03]  /*00f0*/  UIADD3 UR8, UR4, -UR5, URZ ;  /* 0x8000000504087290 */ /* 0x000fc6000fffe03f */
[----:B------:R-:W-:Y:S09]  /*0100*/  @P0 BRA `(.L_x_1) ;  /* 0x0000000000200947 */ /* 0x000ff20003800000 */
[----:B------:R-:W-:Y:S02]  /*0110*/  ULDC.64 UR4, c[0x0][0x198] ;  /* 0x0000660000047ab9 */ /* 0x000fe40000000a00 */
[----:B------:R-:W-:Y:S02]  /*0120*/  UIADD3 UR10, UP0, UR4, 0xf0, URZ ;  /* 0x000000f0040a7890 */ /* 0x000fe4000ff1e03f */
[----:B------:R-:W-:Y:S02]  /*0130*/  UIADD3 UR4, UP1, UR4, 0x1f0, URZ ;  /* 0x000001f004047890 */ /* 0x000fe4000ff3e03f */
[----:B------:R-:W-:Y:S02]  /*0140*/  UIADD3.X UR11, URZ, UR5, URZ, UP0, !UPT ;  /* 0x000000053f0b7290 */ /* 0x000fe400087fe43f */
[----:B------:R-:W-:-:S07]  /*0150*/  UIADD3.X UR5, URZ, UR5, URZ, UP1, !UPT ;  /* 0x000000053f057290 */ /* 0x000fce0008ffe43f */
[----:B------:R0:W-:Y:S02]  /*0160*/  UTMACCTL.PF [UR10] ;  /* 0x000000000a0079b9 */ /* 0x0001e40008040000 */
[----:B------:R0:W-:Y:S02]  /*0170*/  UTMACCTL.PF [UR4] ;  /* 0x00000000040079b9 */ /* 0x0001e40008040000 */
[----:B0-----:R-:W-:Y:S01]  /*0180*/  NOP ;  /* 0x0000000000007918 */ /* 0x001fe20000000000 */
.L_x_1:
[----:B------:R-:W-:Y:S05]  /*0190*/  BSYNC B0 ;  /* 0x0000000000007941 */ /* 0x000fea0003800000 */
.L_x_0:
[----:B------:R-:W0:Y:S01]  /*01a0*/  SHFL.IDX PT, R2, R0, RZ, 0x1f ;  /* 0x00001fff00027589 */ /* 0x000e2200000e0000 */
[----:B------:R-:W-:Y:S01]  /*01b0*/  UISETP.NE.AND UP0, UPT, UR8, 0x3, UPT ;  /* 0x000000030800788c */ /* 0x000fe2000bf05270 */
[----:B------:R-:W-:Y:S01]  /*01c0*/  ISETP.NE.AND P1, PT, RZ, UR6, PT ;  /* 0x00000006ff007c0c */ /* 0x000fe2000bf25270 */
[----:B------:R-:W-:Y:S02]  /*01d0*/  UIADD3 UR10, UR6, -0x1, URZ ;  /* 0xffffffff060a7890 */ /* 0x000fe4000fffe03f */
[----:B------:R-:W-:Y:S02]  /*01e0*/  UISETP.EQ.OR UP0, UPT, UR8, URZ, !UP0 ;  /* 0x0000003f0800728c */ /* 0x000fe4000c702670 */
[----:B------:R-:W-:Y:S02]  /*01f0*/  UISETP.GE.U32.AND UP1, UPT, UR10, 0x2, UPT ;  /* 0x000000020a00788c */ /* 0x000fe4000bf26070 */
[----:B------:R-:W-:-:S04]  /*0200*/  UISETP.EQ.AND UP0, UPT, UR6, URZ, UP0 ;  /* 0x0000003f0600728c */ /* 0x000fc80008702270 */
[----:B------:R-:W-:-:S04]  /*0210*/  USEL UR13, URZ, 0x1, !UP0 ;  /* 0x000000013f0d7887 */ /* 0x000fc8000c000000 */
[----:B------:R-:W-:Y:S01]  /*0220*/  USEL UR13, UR13, 0x2, UP1 ;  /* 0x000000020d0d7887 */ /* 0x000fe20008800000 */
[----:B0-----:R-:W-:-:S13]  /*0230*/  ISETP.NE.AND P0, PT, R2, RZ, PT ;  /* 0x000000ff0200720c */ /* 0x001fda0003f05270 */
[----:B------:R-:W-:Y:S05]  /*0240*/  @P0 BRA `(.L_x_2) ;  /* 0x0000000000680947 */ /* 0x000fea0003800000 */
[----:B------:R-:W0:Y:S01]  /*0250*/  S2UR UR9, SR_CgaCtaId ;  /* 0x00000000000979c3 */ /* 0x000e220000008800 */
[----:B------:R-:W-:Y:S01]  /*0260*/  UMOV UR4, 0x400 ;  /* 0x0000040000047882 */ /* 0x000fe20000000000 */
[----:B------:R-:W-:Y:S01]  /*0270*/  UMOV UR5, 0x1 ;  /* 0x0000000100057882 */ /* 0x000fe20000000000 */
[----:B------:R-:W-:Y:S01]  /*0280*/  UMOV UR6, 0x100 ;  /* 0x0000010000067882 */ /* 0x000fe20000000000 */
[----:B------:R-:W-:Y:S01]  /*0290*/  ELECT P0, URZ, PT ;  /* 0x00000000003f782f */ /* 0x000fe20003800000 */
[----:B------:R-:W-:-:S04]  /*02a0*/  UIADD3 UR6, -UR6, 0x100000, URZ ;  /* 0x0010000006067890 */ /* 0x000fc8000fffe13f */
[----:B------:R-:W-:Y:S02]  /*02b0*/  USHF.L.U32 UR7, UR6, 0xb, URZ ;  /* 0x0000000b06077899 */ /* 0x000fe4000800063f */
[----:B------:R-:W-:Y:S02]  /*02c0*/  USHF.L.U32 UR6, UR6, 0x1, URZ ;  /* 0x0000000106067899 */ /* 0x000fe4000800063f */
[----:B0-----:R-:W-:Y:S02]  /*02d0*/  ULEA UR9, UR9, UR4, 0x18 ;  /* 0x0000000409097291 */ /* 0x001fe4000f8ec03f */
[----:B------:R-:W-:-:S04]  /*02e0*/  UIADD3 UR4, -UR5, 0x100000, URZ ;  /* 0x0010000005047890 */ /* 0x000fc8000fffe13f */
[----:B------:R-:W-:Y:S02]  /*02f0*/  USHF.L.U32 UR5, UR4, 0xb, URZ ;  /* 0x0000000b04057899 */ /* 0x000fe4000800063f */
[----:B------:R-:W-:Y:S01]  /*0300*/  USHF.L.U32 UR4, UR4, 0x1, URZ ;  /* 0x0000000104047899 */ /* 0x000fe2000800063f */
[----:B------:R-:W0:Y:S11]  /*0310*/  FENCE.VIEW.ASYNC.S ;  /* 0x00000000000073c6 */ /* 0x000e360000000000 */
[----:B0-----:R0:W1:Y:S01]  /*0320*/  SYNCS.EXCH.64 URZ, [UR9], UR4 ;  /* 0x00000004093f75b2 */ /* 0x0010620008000100 */
[----:B------:R0:W2:Y:S01]  /*0330*/  SYNCS.EXCH.64 URZ, [UR9+0x30], UR6 ;  /* 0x00003006093f75b2 */ /* 0x0000a20008000100 */
[----:B------:R0:W3:Y:S01]  /*0340*/  SYNCS.EXCH.64 URZ, [UR9+0x8], UR4 ;  /* 0x00000804093f75b2 */ /* 0x0000e20008000100 */
[----:B------:R0:W4:Y:S01]  /*0350*/  SYNCS.EXCH.64 URZ, [UR9+0x38], UR6 ;  /* 0x00003806093f75b2 */ /* 0x0001220008000100 */
[----:B------:R0:W0:Y:S01]  /*0360*/  SYNCS.EXCH.64 URZ, [UR9+0x10], UR4 ;  /* 0x00001004093f75b2 */ /* 0x0000220008000100 */
[----:B------:R0:W0:Y:S01]  /*0370*/  SYNCS.EXCH.64 URZ, [UR9+0x40], UR6 ;  /* 0x00004006093f75b2 */ /* 0x0000220008000100 */
[----:B------:R0:W0:Y:S01]  /*0380*/  SYNCS.EXCH.64 URZ, [UR9+0x18], UR4 ;  /* 0x00001804093f75b2 */ /* 0x0000220008000100 */
[----:B------:R0:W0:Y:S01]  /*0390*/  SYNCS.EXCH.64 URZ, [UR9+0x48], UR6 ;  /* 0x00004806093f75b2 */ /* 0x0000220008000100 */
[----:B------:R0:W0:Y:S01]  /*03a0*/  SYNCS.EXCH.64 URZ, [UR9+0x20], UR4 ;  /* 0x00002004093f75b2 */ /* 0x0000220008000100 */
[----:B------:R0:W0:Y:S01]  /*03b0*/  SYNCS.EXCH.64 URZ, [UR9+0x50], UR6 ;  /* 0x00005006093f75b2 */ /* 0x0000220008000100 */
[----:B------:R0:W0:Y:S01]  /*03c0*/  SYNCS.EXCH.64 URZ, [UR9+0x28], UR4 ;  /* 0x00002804093f75b2 */ /* 0x0000220008000100 */
[----:B------:R0:W0:Y:S01]  /*03d0*/  SYNCS.EXCH.64 URZ, [UR9+0x58], UR6 ;  /* 0x00005806093f75b2 */ /* 0x0000220008000100 */
[----:B------:R-:W-:Y:S01]  /*03e0*/  NOP ;  /* 0x0000000000007918 */ /* 0x000fe20000000000 */
.L_x_2:
[----:B------:R-:W5:Y:S01]  /*03f0*/  SHFL.IDX PT, R0, R0, RZ, 0x1f ;  /* 0x00001fff00007589 */ /* 0x000f6200000e0000 */
[----:B------:R-:W1:Y:S01]  /*0400*/  LDC R2, c[0x0][0x65c] ;  /* 0x00019700ff027b82 */ /* 0x000e620000000800 */
[----:B------:R-:W-:Y:S01]  /*0410*/  ELECT P0, URZ, PT ;  /* 0x00000000003f782f */ /* 0x000fe20003800000 */
[----:B------:R-:W-:Y:S01]  /*0420*/  IMAD.MOV.U32 R3, RZ, RZ, RZ ;  /* 0x000000ffff037224 */ /* 0x000fe200078e00ff */
[----:B0-----:R-:W-:Y:S01]  /*0430*/  UMOV UR4, 0x20 ;  /* 0x0000002000047882 */ /* 0x001fe20000000000 */
[----:B------:R-:W-:Y:S01]  /*0440*/  NOP ;  /* 0x0000000000007918 */ /* 0x000fe20000000000 */
[----:B------:R-:W-:Y:S01]  /*0450*/  NOP ;  /* 0x0000000000007918 */ /* 0x000fe20000000000 */
[----:B-----5:R-:W-:Y:S02]  /*0460*/  ISETP.NE.OR P0, PT, R0, RZ, !P0 ;  /* 0x000000ff0000720c */ /* 0x020fe40004705670 */
[----:B-1----:R-:W-:Y:S01]  /*0470*/  ISETP.NE.AND P4, PT, R2, 0x1, PT ;  /* 0x000000010200780c */ /* 0x002fe20003f85270 */
[----:B------:R-:W0:Y:S01]  /*0480*/  S2R R0, SR_CTAID.Y ;  /* 0x0000000000007919 */ /* 0x000e220000002600 */
[----:B------:R-:W1:Y:S09]  /*0490*/  S2R R2, SR_CTAID.X ;  /* 0x0000000000027919 */ /* 0x000e720000002500 */
[----:B------:R-:W-:Y:S01]  /*04a0*/  VOTEU.ALL UP0, P0 ;  /* 0x00000000003f7886 */ /* 0x000fe20000000000 */
[----:B------:R-:W-:Y:S01]  /*04b0*/  VOTEU.ALL UP1, P0 ;  /* 0x00000000003f7886 */ /* 0x000fe20000020000 */
[----:B------:R-:W1:Y:S01]  /*04c0*/  @P4 LDC R7, c[0x0][0x10] ;  /* 0x00000400ff074b82 */ /* 0x000e620000000800 */
[----:B------:R-:W-:-:S02]  /*04d0*/  @P4 IMAD.MOV.U32 R5, RZ, RZ, RZ ;  /* 0x000000ffff054224 */ /* 0x000fc400078e00ff */
[----:B------:R-:W-:Y:S01]  /*04e0*/  @P4 IMAD.MOV.U32 R11, RZ, RZ, RZ ;  /* 0x000000ffff0b4224 */ /* 0x000fe200078e00ff */
[----:B------:R-:W-:Y:S01]  /*04f0*/  @!UP0 UMOV UR6, 0x400 ;  /* 0x0000040000068882 */ /* 0x000fe20000000000 */
[----:B------:R-:W-:-:S04]  /*0500*/  @!UP0 UIADD3 UR4, -UR4, 0x100000, URZ ;  /* 0x0010000004048890 */ /* 0x000fc8000fffe13f */
[----:B------:R-:W-:Y:S02]  /*0510*/  @!UP0 USHF.L.U32 UR5, UR4, 0xb, URZ ;  /* 0x0000000b04058899 */ /* 0x000fe4000800063f */
[----:B------:R-:W-:Y:S01]  /*0520*/  @!UP0 USHF.L.U32 UR4, UR4, 0x1, URZ ;  /* 0x0000000104048899 */ /* 0x000fe2000800063f */
[----:B------:R-:W5:Y:S08]  /*0530*/  @!P4 LDC R9, c[0x0][0xc] ;  /* 0x00000300ff09cb82 */ /* 0x000f700000000800 */
[----:B------:R-:W2:Y:S01]  /*0540*/  @!UP0 S2UR UR7, SR_CgaCtaId ;  /* 0x00000000000789c3 */ /* 0x000ea20000008800 */
[----:B0-----:R-:W-:-:S04]  /*0550*/  @P4 IMAD.MOV.U32 R4, RZ, RZ, R0 ;  /* 0x000000ffff044224 */ /* 0x001fc800078e0000 */
[----:B-1----:R-:W-:-:S04]  /*0560*/  @P4 IMAD.WIDE.U32 R6, R2, R7, R4 ;  /* 0x0000000702064225 */ /* 0x002fc800078e0004 */
[----:B------:R-:W-:Y:S02]  /*0570*/  @P4 IMAD.MOV.U32 R16, RZ, RZ, R6 ;  /* 0x000000ffff104224 */ /* 0x000fe400078e0006 */
[----:B------:R-:W-:Y:S02]  /*0580*/  @P4 IMAD.IADD R17, R7, 0x1, R11 ;  /* 0x0000000107114824 */ /* 0x000fe400078e020b */
[----:B-----5:R-:W-:-:S04]  /*0590*/  @!P4 IMAD.WIDE.U32 R4, R9, R0, R2 ;  /* 0x000000000904c225 */ /* 0x020fc800078e0002 */
[----:B------:R-:W-:Y:S02]  /*05a0*/  @!P4 IMAD.MOV.U32 R16, RZ, RZ, R4 ;  /* 0x000000ffff10c224 */ /* 0x000fe400078e0004 */
[----:B------:R-:W-:Y:S01]  /*05b0*/  @!P4 IMAD.MOV.U32 R17, RZ, RZ, R5 ;  /* 0x000000ffff11c224 */ /* 0x000fe200078e0005 */
[----:B--2---:R-:W-:Y:S02]  /*05c0*/  @!UP0 ULEA UR6, UR7, UR6, 0x18 ;  /* 0x0000000607068291 */ /* 0x004fe4000f8ec03f */
[----:B------:R0:W-:Y:S01]  /*05d0*/  STL [R1+0x7c], R16 ;  /* 0x00007c1001007387 */ /* 0x0001e20000100800 */
[----:B------:R-:W-:-:S03]  /*05e0*/  VOTEU.ALL UP0, P0 ;  /* 0x00000000003f7886 */ /* 0x000fc60000000000 */
[----:B------:R0:W-:Y:S04]  /*05f0*/  STL [R1+0x78], R17 ;  /* 0x0000781101007387 */ /* 0x0001e80000100800 */
[----:B------:R-:W1:Y:S02]  /*0600*/  FENCE.VIEW.ASYNC.S ;  /* 0x00000000000073c6 */ /* 0x000e640000000000 */
[----:B-1----:R0:W3:Y:S01]  /*0610*/  @!UP0 SYNCS.EXCH.64 URZ, [UR6+0x70], UR4 ;  /* 0x00007004063f85b2 */ /* 0x0020e20008000100 */
[----:B------:R0:W3:Y:S01]  /*0620*/  @!UP1 SYNCS.EXCH.64 URZ, [UR6+0x78], UR4 ;  /* 0x00007804063f95b2 */ /* 0x0000e20008000100 */
[----:B------:R-:W-:Y:S01]  /*0630*/  NOP ;  /* 0x0000000000007918 */ /* 0x000fe20000000000 */
[----:B---34-:R-:W-:Y:S06]  /*0640*/  BAR.SYNC.DEFER_BLOCKING 0x0 ;  /* 0x0000000000007b1d */ /* 0x018fec0000010000 */
[----:B0-----:R-:W-:Y:S05]  /*0650*/  @!P1 BRA `(.L_x_3) ;  /* 0x000000e000e89947 */ /* 0x001fea0003800000 */
[----:B------:R-:W-:-:S06]  /*0660*/  UISETP.GT.U32.AND UP0, UPT, UR10, 0x1, UPT ;  /* 0x000000010a00788c */ /* 0x000fcc000bf04070 */
[----:B------:R-:W-:-:S13]  /*0670*/  PLOP3.LUT P0, PT, PT, PT, UP0, 0x80, 0x0 ;  /* 0x000000000000781c */ /* 0x000fda0003f0f008 */
[----:B------:R-:W-:Y:S05]  /*0680*/  @P0 EXIT ;  /* 0x000000000000094d */ /* 0x000fea0003800000 */
[----:B------:R-:W-:Y:S01]  /*0690*/  IMAD.MOV.U32 R6, RZ, RZ, -0x1 ;  /* 0xffffffffff067424 */ /* 0x000fe200078e00ff */
[----:B------:R-:W-:Y:S01]  /*06a0*/  ULDC.64 UR4, c[0x0][0x650] ;  /* 0x0001940000047ab9 */ /* 0x000fe20000000a00 */
[----:B------:R-:W-:Y:S01]  /*06b0*/  IMAD.MOV.U32 R5, RZ, RZ, -0x1 ;  /* 0xffffffffff057424 */ /* 0x000fe200078e00ff */
[----:B------:R-:W-:Y:S01]  /*06c0*/  ISETP.GE.U32.AND P0, PT, R16, UR4, PT ;  /* 0x0000000410007c0c */ /* 0x000fe2000bf06070 */
[----:B------:R-:W-:Y:S01]  /*06d0*/  UMOV UR22, 0xffffffff ;  /* 0xffffffff00167882 */ /* 0x000fe20000000000 */
[----:B------:R0:W-:Y:S01]  /*06e0*/  STL [R1+0x84], R6 ;  /* 0x0000840601007387 */ /* 0x0001e20000100800 */
[----:B------:R-:W-:Y:S02]  /*06f0*/  PRMT R4, RZ, 0x7610, R4 ;  /* 0x00007610ff047816 */ /* 0x000fe40000000004 */
[----:B------:R-:W-:Y:S01]  /*0700*/  ISETP.GE.U32.AND.EX P0, PT, R17, UR5, PT, P0 ;  /* 0x0000000511007c0c */ /* 0x000fe2000bf06100 */
[----:B------:R0:W-:-:S12]  /*0710*/  STL [R1+0x80], R5 ;  /* 0x0000800501007387 */ /* 0x0001d80000100800 */
[----:B0-----:R-:W-:Y:S05]  /*0720*/  @P0 BRA `(.L_x_4) ;  /* 0x0000000400680947 */ /* 0x001fea0003800000 */
[----:B------:R-:W0:Y:S01]  /*0730*/  LDC.64 R12, c[0x0][0x628] ;  /* 0x00018a00ff0c7b82 */ /* 0x000e220000000a00 */
[----:B------:R-:W-:Y:S02]  /*0740*/  IMAD.MOV.U32 R4, RZ, RZ, R16 ;  /* 0x000000ffff047224 */ /* 0x000fe400078e0010 */
[----:B------:R-:W-:-:S05]  /*0750*/  IMAD.MOV.U32 R5, RZ, RZ, R17 ;  /* 0x000000ffff057224 */ /* 0x000fca00078e0011 */
[----:B------:R-:W1:Y:S08]  /*0760*/  LDC R10, c[0x0][0x630] ;  /* 0x00018c00ff0a7b82 */ /* 0x000e700000000800 */
[----:B------:R-:W2:Y:S01]  /*0770*/  LDC.64 R14, c[0x0][0x620] ;  /* 0x00018800ff0e7b82 */ /* 0x000ea20000000a00 */
[----:B0-----:R-:W-:-:S04]  /*0780*/  ISETP.NE.U32.AND P0, PT, R12, RZ, PT ;  /* 0x000000ff0c00720c */ /* 0x001fc80003f05070 */
[----:B------:R-:W-:-:S13]  /*0790*/  ISETP.NE.AND.EX P0, PT, R13, RZ, PT, P0 ;  /* 0x000000ff0d00720c */ /* 0x000fda0003f05300 */
[----:B-12---:R-:W-:Y:S05]  /*07a0*/  @!P0 BRA `(.L_x_5) ;  /* 0x0000000000288947 */ /* 0x006fea0003800000 */
[----:B------:R-:W0:Y:S02]  /*07b0*/  LDC R9, c[0x0][0x634] ;  /* 0x00018d00ff097b82 */ /* 0x000e240000000800 */
[----:B0-----:R-:W-:-:S05]  /*07c0*/  IADD3 R9, P0, R16, R9, RZ ;  /* 0x0000000910097210 */ /* 0x001fca0007f1e0ff */
[----:B------:R-:W-:-:S04]  /*07d0*/  IMAD.X R11, RZ, RZ, R17, P0 ;  /* 0x000000ffff0b7224 */ /* 0x000fc800000e0611 */
[----:B------:R-:W-:-:S04]  /*07e0*/  IMAD.WIDE.U32 R4, R11, R12, RZ ;  /* 0x0000000c0b047225 */ /* 0x000fc800078e00ff */
[----:B------:R-:W-:-:S04]  /*07f0*/  IMAD.WIDE.U32 R6, P0, R9, R13, R4 ;  /* 0x0000000d09067225 */ /* 0x000fc80007800004 */
[----:B------:R-:W-:-:S04]  /*0800*/  IMAD.WIDE.U32 R4, R9, R12, RZ ;  /* 0x0000000c09047225 */ /* 0x000fc800078e00ff */
[----:B------:R-:W-:Y:S01]  /*0810*/  IMAD.X R9, RZ, RZ, RZ, P0 ;  /* 0x000000ffff097224 */ /* 0x000fe200000e06ff */
[----:B------:R-:W-:Y:S01]  /*0820*/  IADD3 RZ, P0, R5, R6, RZ ;  /* 0x0000000605ff7210 */ /* 0x000fe20007f1e0ff */
[----:B------:R-:W-:-:S04]  /*0830*/  IMAD.MOV.U32 R8, RZ, RZ, R7 ;  /* 0x000000ffff087224 */ /* 0x000fc800078e0007 */
[----:B------:R-:W-:-:S08]  /*0840*/  IMAD.WIDE.U32.X R4, R11, R13, R8, P0 ;  /* 0x0000000d0b047225 */ /* 0x000fd000000e0408 */
.L_x_5:
[-CC-:B------:R-:W-:Y:S01]  /*0850*/  SHF.R.U64 R24, R4, R10.reuse, R5.reuse ;  /* 0x0000000a04187219 */ /* 0x180fe20000001205 */
[----:B------:R-:W0:Y:S01]  /*0860*/  LDC R8, c[0x0][0x618] ;  /* 0x00018600ff087b82 */ /* 0x000e220000000800 */
[----:B------:R-:W-:Y:S01]  /*0870*/  SHF.R.U32.HI R4, RZ, R10, R5 ;  /* 0x0000000aff047219 */ /* 0x000fe20000011605 */
[----:B------:R-:W-:Y:S01]  /*0880*/  ULDC UR4, c[0x0][0x150] ;  /* 0x0000540000047ab9 */ /* 0x000fe20000000800 */
[----:B------:R-:W-:Y:S01]  /*0890*/  IADD3 R9, P0, RZ, -R24, RZ ;  /* 0x80000018ff097210 */ /* 0x000fe20007f1e0ff */
[----:B------:R-:W-:Y:S01]  /*08a0*/  IMAD.MOV.U32 R5, RZ, RZ, R17 ;  /* 0x000000ffff057224 */ /* 0x000fe200078e0011 */
[----:B------:R-:W-:-:S03]  /*08b0*/  I2FP.F32.U32 R3, R2 ;  /* 0x0000000200037245 */ /* 0x000fc60000201000 */
[----:B------:R-:W1:Y:S01]  /*08c0*/  LDC.64 R18, c[0x0][0x640] ;  /* 0x00019000ff127b82 */ /* 0x000e620000000a00 */
[----:B------:R-:W-:Y:S02]  /*08d0*/  IMAD.X R11, RZ, RZ, ~R4, P0 ;  /* 0x000000ffff0b7224 */ /* 0x000fe400000e0e04 */
[----:B------:R-:W-:Y:S01]  /*08e0*/  FMUL R3, R3, UR4 ;  /* 0x0000000403037c20 */ /* 0x000fe20008400000 */
[----:B------:R-:W-:Y:S01]  /*08f0*/  IMAD.MOV.U32 R4, RZ, RZ, R16 ;  /* 0x000000ffff047224 */ /* 0x000fe200078e0010 */
[----:B------:R-:W-:Y:S01]  /*0900*/  ULDC UR4, c[0x0][0x154] ;  /* 0x0000550000047ab9 */ /* 0x000fe20000000800 */
[-C--:B------:R-:W-:Y:S02]  /*0910*/  IMAD R6, R11, R14.reuse, RZ ;  /* 0x0000000e0b067224 */ /* 0x080fe400078e02ff */
[C---:B------:R-:W-:Y:S01]  /*0920*/  IMAD.WIDE.U32 R4, R9.reuse, R14, R4 ;  /* 0x0000000e09047225 */ /* 0x040fe200078e0004 */
[----:B------:R-:W2:Y:S01]  /*0930*/  LDC R10, c[0x0][0x608] ;  /* 0x00018200ff0a7b82 */ /* 0x000ea20000000800 */
[----:B------:R-:W3:Y:S02]  /*0940*/  F2I.U32.TRUNC.NTZ R3, R3 ;  /* 0x0000000300037305 */ /* 0x000ee4000020f000 */
[----:B------:R-:W-:-:S04]  /*0950*/  IMAD R9, R9, R15, R6 ;  /* 0x0000000f09097224 */ /* 0x000fc800078e0206 */
[----:B------:R-:W-:Y:S01]  /*0960*/  IMAD.IADD R5, R5, 0x1, R9 ;  /* 0x0000000105057824 */ /* 0x000fe200078e0209 */
[----:B------:R-:W4:Y:S01]  /*0970*/  LDC R7, c[0x0][0x144] ;  /* 0x00005100ff077b82 */ /* 0x000f220000000800 */
[----:B------:R-:W-:-:S03]  /*0980*/  IMAD.MOV.U32 R9, RZ, RZ, 0x1 ;  /* 0x00000001ff097424 */ /* 0x000fc600078e00ff */
[----:B0-----:R-:W-:Y:S02]  /*0990*/  SHF.R.U64 R12, R4, R8, R5 ;  /* 0x00000008040c7219 */ /* 0x001fe40000001205 */
[----:B------:R-:W-:Y:S02]  /*09a0*/  I2FP.F32.U32 R4, R0 ;  /* 0x0000000000047245 */ /* 0x000fe40000201000 */
[----:B------:R-:W0:Y:S01]  /*09b0*/  LDC R14, c[0x0][0x658] ;  /* 0x00019600ff0e7b82 */ /* 0x000e220000000800 */
[----:B-1----:R-:W-:Y:S01]  /*09c0*/  ISETP.NE.U32.AND P0, PT, R18, RZ, PT ;  /* 0x000000ff1200720c */ /* 0x002fe20003f05070 */
[----:B---3--:R-:W-:Y:S02]  /*09d0*/  IMAD.MOV R6, RZ, RZ, -R3 ;  /* 0x000000ffff067224 */ /* 0x008fe400078e0a03 */
[----:B------:R-:W-:Y:S01]  /*09e0*/  FMUL R4, R4, UR4 ;  /* 0x0000000404047c20 */ /* 0x000fe20008400000 */
[----:B------:R-:W-:Y:S01]  /*09f0*/  SHF.R.U32.HI R3, RZ, R8, R5 ;  /* 0x00000008ff037219 */ /* 0x000fe20000011605 */
[----:B------:R-:W-:Y:S01]  /*0a00*/  IMAD.MOV.U32 R5, RZ, RZ, -0x1 ;  /* 0xffffffffff057424 */ /* 0x000fe200078e00ff */
[----:B------:R-:W-:Y:S01]  /*0a10*/  ISETP.NE.AND.EX P0, PT, R19, RZ, PT, P0 ;  /* 0x000000ff1300720c */ /* 0x000fe20003f05300 */
[----:B------:R1:W3:Y:S01]  /*0a20*/  F2I.U32.TRUNC.NTZ R11, R4 ;  /* 0x00000004000b7305 */ /* 0x0002e2000020f000 */
[----:B------:R-:W1:Y:S01]  /*0a30*/  LDC R13, c[0x0][0x148] ;  /* 0x00005200ff0d7b82 */ /* 0x000e620000000800 */
[----:B--2---:R-:W-:-:S02]  /*0a40*/  SHF.R.U64 R23, R12, R10, R3 ;  /* 0x0000000a0c177219 */ /* 0x004fc40000001203 */
[----:B------:R-:W-:-:S05]  /*0a50*/  SHF.R.U32.HI R3, RZ, R10, R3 ;  /* 0x0000000aff037219 */ /* 0x000fca0000011603 */
[----:B------:R-:W2:Y:S01]  /*0a60*/  LDC R17, c[0x0][0x600] ;  /* 0x00018000ff117b82 */ /* 0x000ea20000000800 */
[----:B----4-:R-:W-:-:S07]  /*0a70*/  IMAD R8, R7, R6, R2 ;  /* 0x0000000607087224 */ /* 0x010fce00078e0202 */
[----:B------:R-:W4:Y:S01]  /*0a80*/  LDC R16, c[0x0][0x648] ;  /* 0x00019200ff107b82 */ /* 0x000f220000000800 */
[-C--:B0-----:R-:W-:Y:S02]  /*0a90*/  SHF.L.U32 R2, R5, R14.reuse, RZ ;  /* 0x0000000e05027219 */ /* 0x081fe400000006ff */
[--C-:B------:R-:W-:Y:S02]  /*0aa0*/  SHF.R.U64 R22, R23, R14, R3.reuse ;  /* 0x0000000e17167219 */ /* 0x100fe40000001203 */
[----:B------:R-:W-:Y:S02]  /*0ab0*/  LOP3.LUT R10, RZ, R2, RZ, 0x33, !PT ;  /* 0x00000002ff0a7212 */ /* 0x000fe400078e33ff */
[-C--:B------:R-:W-:Y:S01]  /*0ac0*/  SHF.R.U32.HI R3, RZ, R14.reuse, R3 ;  /* 0x0000000eff037219 */ /* 0x080fe20000011603 */
[----:B------:R-:W0:Y:S01]  /*0ad0*/  LDC R21, c[0x0][0x638] ;  /* 0x00018e00ff157b82 */ /* 0x000e220000000800 */
[----:B------:R-:W-:Y:S01]  /*0ae0*/  SHF.L.U32 R9, R9, R14, RZ ;  /* 0x0000000e09097219 */ /* 0x000fe200000006ff */
[----:B------:R-:W-:-:S06]  /*0af0*/  IMAD.MOV.U32 R2, RZ, RZ, R22 ;  /* 0x000000ffff027224 */ /* 0x000fcc00078e0016 */
[----:B------:R-:W0:Y:S01]  /*0b00*/  LDC R20, c[0x0][0x610] ;  /* 0x00018400ff147b82 */ /* 0x000e220000000800 */
[----:B-1-3--:R-:W-:Y:S05]  /*0b10*/  @!P0 BRA `(.L_x_6) ;  /* 0x0000000000288947 */ /* 0x00afea0003800000 */
[----:B------:R-:W1:Y:S02]  /*0b20*/  LDC R7, c[0x0][0x64c] ;  /* 0x00019300ff077b82 */ /* 0x000e640000000800 */
[----:B-1----:R-:W-:-:S05]  /*0b30*/  IADD3 R7, P0, R22, R7, RZ ;  /* 0x0000000716077210 */ /* 0x002fca0007f1e0ff */
        /* <DEDUP_REMOVED lines=8> */
.L_x_6:
[----:B----4-:R-:W-:Y:S01]  /*0bc0*/  SHF.R.U64 R2, R2, R16, R3 ;  /* 0x0000001002027219 */ /* 0x010fe20000001203 */
[----:B--2---:R-:W-:Y:S01]  /*0bd0*/  VIADD R3, R17, 0xffffffff ;  /* 0xffffffff11037836 */ /* 0x004fe20000000000 */
[----:B------:R-:W-:Y:S01]  /*0be0*/  LOP3.LUT R10, R23, R10, RZ, 0xc0, !PT ;  /* 0x0000000a170a7212 */ /* 0x000fe200078ec0ff */
[----:B------:R-:W-:Y:S01]  /*0bf0*/  IMAD.MOV R11, RZ, RZ, -R11 ;  /* 0x000000ffff0b7224 */ /* 0x000fe200078e0a0b */
[----:B------:R-:W-:Y:S01]  /*0c00*/  R2UR UR22, R24 ;  /* 0x00000000181672ca */ /* 0x000fe200000e0000 */
[----:B------:R-:W-:Y:S01]  /*0c10*/  IMAD.MOV R4, RZ, RZ, -R2 ;  /* 0x000000ffff047224 */ /* 0x000fe200078e0a02 */
[----:B------:R-:W-:Y:S01]  /*0c20*/  LOP3.LUT R3, R12, R3, RZ, 0xc0, !PT ;  /* 0x000000030c037212 */ /* 0x000fe200078ec0ff */
[----:B------:R-:W-:Y:S02]  /*0c30*/  @P4 IMAD R8, R13, R11, R0 ;  /* 0x0000000b0d084224 */ /* 0x000fe400078e0200 */
[----:B------:R-:W-:Y:S02]  /*0c40*/  IMAD R9, R9, R2, R10 ;  /* 0x0000000209097224 */ /* 0x000fe400078e020a */
[----:B0-----:R-:W-:-:S02]  /*0c50*/  IMAD R0, R4, R21, R22 ;  /* 0x0000001504007224 */ /* 0x001fc400078e0216 */
[----:B------:R-:W-:Y:S02]  /*0c60*/  IMAD R8, R9, R20, R8 ;  /* 0x0000001409087224 */ /* 0x000fe400078e0208 */
[----:B------:R-:W-:Y:S02]  /*0c70*/  IMAD R3, R0, R17, R3 ;  /* 0x0000001100037224 */ /* 0x000fe400078e0203 */
[----:B------:R-:W-:-:S03]  /*0c80*/  IMAD.MOV.U32 R4, RZ, RZ, 0x1 ;  /* 0x00000001ff047424 */ /* 0x000fc600078e00ff */
[----:B------:R-:W-:Y:S02]  /*0c90*/  SEL R2, R3, R8, !P4 ;  /* 0x0000000803027207 */ /* 0x000fe40006000000 */
[----:B------:R-:W-:-:S03]  /*0ca0*/  SEL R0, R8, R3, !P4 ;  /* 0x0000000308007207 */ /* 0x000fc60006000000 */
[----:B------:R0:W-:Y:S04]  /*0cb0*/  STL [R1+0x80], R2 ;  /* 0x0000800201007387 */ /* 0x0001e80000100800 */
[----:B------:R0:W-:Y:S02]  /*0cc0*/  STL [R1+0x84], R0 ;  /* 0x0000840001007387 */ /* 0x0001e40000100800 */
.L_x_4:
[----:B------:R-:W-:-:S08]  /*0cd0*/  NOP ;  /* 0x0000000000007918 */ /* 0x000fd00000000000 */
[----:B------:R-:W1:Y:S02]  /*0ce0*/  USETMAXREG.TRY_ALLOC.CTAPOOL UP0, 0xe8 ;  /* 0x000000e8000079c8 */ /* 0x000e640008000600 */
[----:B-1----:R-:W-:-:S13]  /*0cf0*/  PLOP3.LUT P0, PT, PT, PT, UP0, 0x80, 0x0 ;  /* 0x000000000000781c */ /* 0x002fda0003f0f008 */
[----:B------:R-:W-:Y:S05]  /*0d00*/  @!P0 BRA `(.L_x_4) ;  /* 0xfffffffc00f08947 */ /* 0x000fea000383ffff */
[----:B------:R-:W-:Y:S01]  /*0d10*/  ULDC.64 UR4, c[0x0][0x598] ;  /* 0x0001660000047ab9 */ /* 0x000fe20000000a00 */
[----:B------:R-:W-:Y:S01]  /*0d20*/  ULDC.64 UR16, c[0x0][0x208] ;  /* 0x0000820000107ab9 */ /* 0x000fe20000000a00 */
[----:B------:R-:W-:-:S04]  /*0d30*/  ISETP.NE.U32.AND P0, PT, RZ, UR4, PT ;  /* 0x00000004ff007c0c */ /* 0x000fc8000bf05070 */
[----:B------:R-:W-:-:S13]  /*0d40*/  ISETP.NE.AND.EX P0, PT, RZ, UR5, PT, P0 ;  /* 0x00000005ff007c0c */ /* 0x000fda000bf05300 */
[----:B------:R-:W-:Y:S05]  /*0d50*/  @!P0 BRA `(.L_x_7) ;  /* 0x0000000000208947 */ /* 0x000fea0003800000 */
[----:B0-----:R-:W0:Y:S02]  /*0d60*/  LDC.64 R2, c[0x0][0x598] ;  /* 0x00016600ff027b82 */ /* 0x001e240000000a00 */
[----:B0-----:R-:W2:Y:S02]  /*0d70*/  LDG.E.64 R2, desc[UR16][R2.64] ;  /* 0x0000001002027981 */ /* 0x001ea4000c1e1b00 */
[----:B--2---:R-:W-:-:S04]  /*0d80*/  ISETP.NE.U32.AND P0, PT, R2, RZ, PT ;  /* 0x000000ff0200720c */ /* 0x004fc80003f05070 */
[----:B------:R-:W-:-:S13]  /*0d90*/  ISETP.NE.AND.EX P0, PT, R3, RZ, PT, P0 ;  /* 0x000000ff0300720c */ /* 0x000fda0003f05300 */
[----:B------:R-:W-:Y:S05]  /*0da0*/  @!P0 BRA `(.L_x_7) ;  /* 0x00000000000c8947 */ /* 0x000fea0003800000 */
[----:B------:R-:W2:Y:S02]  /*0db0*/  LD.E R2, desc[UR16][R2.64] ;  /* 0x0000001002027980 */ /* 0x000ea4000c101900 */
[----:B--2---:R-:W-:Y:S01]  /*0dc0*/  R2UR UR20, R2 ;  /* 0x00000000021472ca */ /* 0x004fe200000e0000 */
[----:B------:R-:W-:-:S14]  /*0dd0*/  BRA `(.L_x_8) ;  /* 0x0000000000247947 */ /* 0x000fdc0003800000 */
.L_x_7:
[----:B------:R-:W-:Y:S02]  /*0de0*/  ULDC.64 UR4, c[0x0][0x588] ;  /* 0x0001620000047ab9 */ /* 0x000fe40000000a00 */
[----:B------:R-:W-:-:S04]  /*0df0*/  ISETP.NE.U32.AND P0, PT, RZ, UR4, PT ;  /* 0x00000004ff007c0c */ /* 0x000fc8000bf05070 */
[----:B------:R-:W-:-:S13]  /*0e00*/  ISETP.NE.AND.EX P0, PT, RZ, UR5, PT, P0 ;  /* 0x00000005ff007c0c */ /* 0x000fda000bf05300 */
[----:B------:R-:W-:Y:S05]  /*0e10*/  @!P0 BRA `(.L_x_9) ;  /* 0x0000000000108947 */ /* 0x000fea0003800000 */
[----:B0-----:R-:W0:Y:S02]  /*0e20*/  LDC.64 R2, c[0x0][0x588] ;  /* 0x00016200ff027b82 */ /* 0x001e240000000a00 */
[----:B0-----:R-:W2:Y:S02]  /*0e30*/  LDG.E R2, desc[UR16][R2.64] ;  /* 0x0000001002027981 */ /* 0x001ea4000c1e1900 */
[----:B--2---:R-:W-:Y:S01]  /*0e40*/  R2UR UR20, R2 ;  /* 0x00000000021472ca */ /* 0x004fe200000e0000 */
[----:B------:R-:W-:-:S14]  /*0e50*/  BRA `(.L_x_8) ;  /* 0x0000000000047947 */ /* 0x000fdc0003800000 */
.L_x_9:
[----:B------:R-:W-:-:S05]  /*0e60*/  ULDC UR20, c[0x0][0x580] ;  /* 0x0001600000147ab9 */ /* 0x000fca0000000800 */
.L_x_8:
[----:B------:R-:W-:Y:S02]  /*0e70*/  ULDC.64 UR4, c[0x0][0x5a0] ;  /* 0x0001680000047ab9 */ /* 0x000fe40000000a00 */
        /* <DEDUP_REMOVED lines=11> */
.L_x_10:
        /* <DEDUP_REMOVED lines=8> */
.L_x_12:
[----:B------:R-:W-:-:S05]  /*0fb0*/  ULDC UR21, c[0x0][0x584] ;  /* 0x0001610000157ab9 */ /* 0x000fca0000000800 */
.L_x_11:
[----:B------:R-:W-:-:S13]  /*0fc0*/  LOP3.LUT P0, RZ, R4, 0xff, RZ, 0xc0, !PT ;  /* 0x000000ff04ff7812 */ /* 0x000fda000780c0ff */
[----:B------:R-:W-:Y:S05]  /*0fd0*/  @!P0 EXIT ;  /* 0x000000000000894d */ /* 0x000fea0003800000 */
[----:B------:R-:W-:Y:S01]  /*0fe0*/  ULDC UR4, c[0x0][0x28c] ;  /* 0x0000a30000047ab9 */ /* 0x000fe20000000800 */
[----:B------:R-:W-:Y:S02]  /*0ff0*/  ULOP3.LUT UR23, UR13, 0x1, URZ, 0xfc, !UPT ;  /* 0x000000010d177892 */ /* 0x000fe4000f8efc3f */
[----:B------:R-:W-:-:S04]  /*1000*/  UIADD3 UR4, UR4, 0x1f, URZ ;  /* 0x0000001f04047890 */ /* 0x000fc8000fffe03f */
[----:B------:R-:W-:-:S04]  /*1010*/  USHF.R.S32.HI UR5, URZ, 0x1f, UR4 ;  /* 0x0000001f3f057899 */ /* 0x000fc80008011404 */
[----:B------:R-:W-:-:S03]  /*1020*/  ULEA.HI UR5, UR5, UR4, URZ, 0x5 ;  /* 0x0000000405057291 */ /* 0x000fc6000f8f283f */
[----:B------:R-:W-:Y:S01]  /*1030*/  UMOV UR4, URZ ;  /* 0x0000003f00047c82 */ /* 0x000fe20008000000 */
[----:B------:R-:W-:-:S03]  /*1040*/  USHF.R.S32.HI UR12, URZ, 0x5, UR5 ;  /* 0x000000053f0c7899 */ /* 0x000fc60008011405 */
[----:B------:R-:W-:-:S09]  /*1050*/  UMOV UR5, URZ ;  /* 0x0000003f00057c82 */ /* 0x000fd20008000000 */
.L_x_293:
[----:B0-----:R-:W0:Y:S01]  /*1060*/  S2R R0, SR_TID.X ;  /* 0x0000000000007919 */ /* 0x001e220000002100 */
[----:B-1----:R-:W1:Y:S01]  /*1070*/  S2UR UR11, SR_CgaCtaId ;  /* 0x00000000000b79c3 */ /* 0x002e620000008800 */
[----:B------:R-:W-:Y:S01]  /*1080*/  UMOV UR14, 0x400 ;  /* 0x00000400000e7882 */ /* 0x000fe20000000000 */
[----:B------:R-:W-:Y:S01]  /*1090*/  UMOV UR6, URZ ;  /* 0x0000003f00067c82 */ /* 0x000fe20008000000 */
[----:B------:R-:W-:Y:S01]  /*10a0*/  STL [R1+0x74], RZ ;  /* 0x000074ff01007387 */ /* 0x000fe20000100800 */
[----:B------:R-:W-:Y:S01]  /*10b0*/  UMOV UR7, URZ ;  /* 0x0000003f00077c82 */ /* 0x000fe20008000000 */
[----:B------:R-:W-:Y:S01]  /*10c0*/  UMOV UR8, URZ ;  /* 0x0000003f00087c82 */ /* 0x000fe20008000000 */
[----:B------:R-:W-:Y:S01]  /*10d0*/  UMOV UR18, UR5 ;  /* 0x0000000500127c82 */ /* 0x000fe20008000000 */
[----:B------:R-:W-:Y:S01]  /*10e0*/  STL [R1+0x70], RZ ;  /* 0x000070ff01007387 */ /* 0x000fe20000100800 */
[----:B--2---:R-:W2:Y:S01]  /*10f0*/  LDC R2, c[0x0][0x28c] ;  /* 0x0000a300ff027b82 */ /* 0x004ea20000000800 */
[----:B------:R-:W-:-:S02]  /*1100*/  CS2R R4, SRZ ;  /* 0x0000000000047805 */ /* 0x000fc4000001ff00 */
[----:B------:R-:W-:Y:S01]  /*1110*/  CS2R R6, SRZ ;  /* 0x0000000000067805 */ /* 0x000fe2000001ff00 */
[----:B------:R-:W-:Y:S01]  /*1120*/  STL [R1+0x6c], RZ ;  /* 0x00006cff01007387 */ /* 0x000fe20000100800 */
[----:B------:R-:W-:Y:S02]  /*1130*/  CS2R R8, SRZ ;  /* 0x0000000000087805 */ /* 0x000fe4000001ff00 */
[----:B------:R-:W-:Y:S02]  /*1140*/  CS2R R10, SRZ ;  /* 0x00000000000a7805 */ /* 0x000fe4000001ff00 */
[----:B------:R-:W-:Y:S01]  /*1150*/  CS2R R12, SRZ ;  /* 0x00000000000c7805 */ /* 0x000fe2000001ff00 */
[----:B------:R-:W-:Y:S01]  /*1160*/  STL [R1+0x68], RZ ;  /* 0x000068ff01007387 */ /* 0x000fe20000100800 */
[----:B------:R-:W-:Y:S02]  /*1170*/  CS2R R14, SRZ ;  /* 0x00000000000e7805 */ /* 0x000fe4000001ff00 */
[----:B------:R-:W-:-:S02]  /*1180*/  CS2R R16, SRZ ;  /* 0x0000000000107805 */ /* 0x000fc4000001ff00 */
[----:B------:R-:W-:Y:S01]  /*1190*/  CS2R R18, SRZ ;  /* 0x0000000000127805 */ /* 0x000fe2000001ff00 */
[----:B------:R-:W-:Y:S01]  /*11a0*/  STL [R1+0x64], RZ ;  /* 0x000064ff01007387 */ /* 0x000fe20000100800 */
[----:B------:R-:W-:Y:S02]  /*11b0*/  CS2R R20, SRZ ;  /* 0x0000000000147805 */ /* 0x000fe4000001ff00 */
[----:B------:R-:W-:Y:S02]  /*11c0*/  CS2R R22, SRZ ;  /* 0x0000000000167805 */ /* 0x000fe4000001ff00 */
[----:B------:R-:W-:Y:S01]  /*11d0*/  CS2R R152, SRZ ;  /* 0x0000000000987805 */ /* 0x000fe2000001ff00 */
[----:B------:R-:W-:Y:S01]  /*11e0*/  STL [R1+0x60], RZ ;  /* 0x000060ff01007387 */ /* 0x000fe20000100800 */
[----:B-1----:R-:W-:Y:S01]  /*11f0*/  ULEA UR14, UR11, UR14, 0x18 ;  /* 0x0000000e0b0e7291 */ /* 0x002fe2000f8ec03f */
[----:B------:R-:W-:Y:S02]  /*1200*/  CS2R R154, SRZ ;  /* 0x00000000009a7805 */ /* 0x000fe4000001ff00 */
[----:B------:R-:W-:Y:S01]  /*1210*/  CS2R R156, SRZ ;  /* 0x00000000009c7805 */ /* 0x000fe2000001ff00 */
[----:B------:R-:W-:Y:S01]  /*1220*/  STL [R1+0x5c], RZ ;  /* 0x00005cff01007387 */ /* 0x000fe20000100800 */
[----:B------:R-:W-:-:S02]  /*1230*/  CS2R R158, SRZ ;  /* 0x00000000009e7805 */ /* 0x000fc4000001ff00 */
[----:B------:R-:W-:Y:S02]  /*1240*/  CS2R R160, SRZ ;  /* 0x0000000000a07805 */ /* 0x000fe4000001ff00 */
[----:B------:R-:W-:Y:S02]  /*1250*/  CS2R R162, SRZ ;  /* 0x0000000000a27805 */ /* 0x000fe4000001ff00 */
[----:B0-----:R-:W-:Y:S01]  /*1260*/  LOP3.LUT R0, R0, 0x80, RZ, 0xc0, !PT ;  /* 0x0000008000007812 */ /* 0x001fe200078ec0ff */
[----:B------:R-:W-:Y:S01]  /*1270*/  STL [R1+0x58], RZ ;  /* 0x000058ff01007387 */ /* 0x000fe20000100800 */
[----:B--2---:R-:W-:Y:S02]  /*1280*/  ISETP.GE.AND P0, PT, R2, 0x1, PT ;  /* 0x000000010200780c */ /* 0x004fe40003f06270 */
[----:B------:R-:W-:Y:S02]  /*1290*/  CS2R R2, SRZ ;  /* 0x0000000000027805 */ /* 0x000fe4000001ff00 */
[----:B------:R-:W-:Y:S01]  /*12a0*/  SHF.R.U32.HI R0, RZ, 0x7, R0 ;  /* 0x00000007ff007819 */ /* 0x000fe20000011600 */
[----:B------:R-:W-:Y:S01]  /*12b0*/  STL [R1+0x54], RZ ;  /* 0x000054ff01007387 */ /* 0x000fe20000100800 */
[----:B------:R-:W-:-:S02]  /*12c0*/  CS2R R164, SRZ ;  /* 0x0000000000a47805 */ /* 0x000fc4000001ff00 */
[----:B------:R-:W-:Y:S02]  /*12d0*/  CS2R R166, SRZ ;  /* 0x0000000000a67805 */ /* 0x000fe4000001ff00 */
[----:B------:R-:W-:Y:S01]  /*12e0*/  CS2R R168, SRZ ;  /* 0x0000000000a87805 */ /* 0x000fe2000001ff00 */
[----:B------:R-:W-:Y:S01]  /*12f0*/  STL [R1+0x50], RZ ;  /* 0x000050ff01007387 */ /* 0x000fe20000100800 */
[----:B------:R-:W-:Y:S02]  /*1300*/  CS2R R170, SRZ ;  /* 0x0000000000aa7805 */ /* 0x000fe4000001ff00 */
[----:B------:R-:W-:Y:S02]  /*1310*/  CS2R R172, SRZ ;  /* 0x0000000000ac7805 */ /* 0x000fe4000001ff00 */
[----:B------:R-:W-:Y:S01]  /*1320*/  CS2R R174, SRZ ;  /* 0x0000000000ae7805 */ /* 0x000fe2000001ff00 */
[----:B------:R-:W0:Y:S01]  /*1330*/  SHFL.IDX PT, R0, R0, RZ, 0x1f ;  /* 0x00001fff00007589 */ /* 0x000e2200000e0000 */
[----:B------:R-:W-:-:S02]  /*1340*/  CS2R R176, SRZ ;  /* 0x0000000000b07805 */ /* 0x000fc4000001ff00 */
[----:B------:R-:W-:Y:S02]  /*1350*/  CS2R R178, SRZ ;  /* 0x0000000000b27805 */ /* 0x000fe4000001ff00 */
[----:B------:R-:W-:Y:S01]  /*1360*/  CS2R R180, SRZ ;  /* 0x0000000000b47805 */ /* 0x000fe2000001ff00 */
[----:B------:R1:W-:Y:S01]  /*1370*/  STL [R1+0x4c], RZ ;  /* 0x00004cff01007387 */ /* 0x0003e20000100800 */
[----:B------:R-:W-:Y:S02]  /*1380*/  CS2R R182, SRZ ;  /* 0x0000000000b67805 */ /* 0x000fe4000001ff00 */
[----:B------:R-:W-:Y:S02]  /*1390*/  CS2R R184, SRZ ;  /* 0x0000000000b87805 */ /* 0x000fe4000001ff00 */
[----:B------:R-:W-:Y:S01]  /*13a0*/  CS2R R186, SRZ ;  /* 0x0000000000ba7805 */ /* 0x000fe2000001ff00 */
[----:B------:R1:W-:Y:S01]  /*13b0*/  STL [R1+0x48], RZ ;  /* 0x000048ff01007387 */ /* 0x0003e20000100800 */
        /* <DEDUP_REMOVED lines=14> */
[----:B------:R-:W-:Y:S02]  /*14a0*/  CS2R R210, SRZ ;  /* 0x0000000000d27805 */ /* 0x000fe4000001ff00 */
[----:B0-----:R-:W-:Y:S01]  /*14b0*/  R2UR UR9, R0 ;  /* 0x00000000000972ca */ /* 0x001fe200000e0000 */
[----:B------:R1:W-:Y:S01]  /*14c0*/  STL [R1+0x38], RZ ;  /* 0x000038ff01007387 */ /* 0x0003e20000100800 */
[----:B------:R-:W-:Y:S01]  /*14d0*/  IMAD.MOV.U32 R0, RZ, RZ, RZ ;  /* 0x000000ffff007224 */ /* 0x000fe200078e00ff */
[----:B------:R-:W-:-:S02]  /*14e0*/  CS2R R212, SRZ ;  /* 0x0000000000d47805 */ /* 0x000fc4000001ff00 */
[----:B------:R-:W-:Y:S01]  /*14f0*/  CS2R R214, SRZ ;  /* 0x0000000000d67805 */ /* 0x000fe2000001ff00 */
[----:B------:R1:W-:Y:S01]  /*1500*/  STL [R1+0x34], RZ ;  /* 0x000034ff01007387 */ /* 0x0003e20000100800 */
[----:B------:R-:W-:Y:S02]  /*1510*/  CS2R R216, SRZ ;  /* 0x0000000000d87805 */ /* 0x000fe4000001ff00 */
[----:B------:R-:W-:Y:S02]  /*1520*/  CS2R R218, SRZ ;  /* 0x0000000000da7805 */ /* 0x000fe4000001ff00 */
[----:B------:R-:W-:Y:S01]  /*1530*/  CS2R R220, SRZ ;  /* 0x0000000000dc7805 */ /* 0x000fe2000001ff00 */
[----:B------:R1:W-:Y:S01]  /*1540*/  STL [R1+0x30], RZ ;  /* 0x000030ff01007387 */ /* 0x0003e20000100800 */
[----:B------:R-:W-:Y:S02]  /*1550*/  CS2R R222, SRZ ;  /* 0x0000000000de7805 */ /* 0x000fe4000001ff00 */
[----:B------:R-:W-:Y:S01]  /*1560*/  CS2R R224, SRZ ;  /* 0x0000000000e07805 */ /* 0x000fe2000001ff00 */
[----:B------:R-:W-:Y:S01]  /*1570*/  IMAD.MOV.U32 R226, RZ, RZ, RZ ;  /* 0x000000ffffe27224 */ /* 0x000fe200078e00ff */
[----:B------:R1:W-:Y:S01]  /*1580*/  STL [R1+0x2c], RZ ;  /* 0x00002cff01007387 */ /* 0x0003e20000100800 */
[----:B------:R-:W-:Y:S01]  /*1590*/  ULEA.HI UR10, UR9, UR9, URZ, 0x1 ;  /* 0x00000009090a7291 */ /* 0x000fe2000f8f083f */
[----:B------:R-:W-:Y:S01]  /*15a0*/  IMAD.U32 R227, RZ, RZ, UR4 ;  /* 0x00000004ffe37e24 */ /* 0x000fe2000f8e00ff */
[----:B------:R-:W-:Y:S01]  /*15b0*/  CS2R R88, SRZ ;  /* 0x0000000000587805 */ /* 0x000fe2000001ff00 */
[----:B------:R1:W-:Y:S01]  /*15c0*/  STL [R1+0x28], RZ ;  /* 0x000028ff01007387 */ /* 0x0003e20000100800 */
[----:B------:R-:W-:Y:S01]  /*15d0*/  ULOP3.LUT UR10, UR10, 0x1ffffe, URZ, 0xc0, !UPT ;  /* 0x001ffffe0a0a7892 */ /* 0x000fe2000f8ec03f */
[----:B------:R-:W-:-:S02]  /*15e0*/  CS2R R90, SRZ ;  /* 0x00000000005a7805 */ /* 0x000fc4000001ff00 */
[----:B------:R-:W-:Y:S01]  /*15f0*/  CS2R R92, SRZ ;  /* 0x00000000005c7805 */ /* 0x000fe2000001ff00 */
[----:B------:R1:W-:Y:S01]  /*1600*/  STL [R1+0x24], RZ ;  /* 0x000024ff01007387 */ /* 0x0003e20000100800 */
[----:B------:R-:W-:Y:S01]  /*1610*/  UIADD3 UR10, UR9, -UR10, URZ ;  /* 0x8000000a090a7290 */ /* 0x000fe2000fffe03f */
[----:B------:R-:W-:Y:S02]  /*1620*/  CS2R R94, SRZ ;  /* 0x00000000005e7805 */ /* 0x000fe4000001ff00 */
[----:B------:R-:W-:Y:S01]  /*1630*/  CS2R R96, SRZ ;  /* 0x0000000000607805 */ /* 0x000fe2000001ff00 */
[----:B------:R1:W-:Y:S01]  /*1640*/  STL [R1+0x20], RZ ;  /* 0x000020ff01007387 */ /* 0x0003e20000100800 */
[----:B------:R-:W-:Y:S01]  /*1650*/  ULEA UR10, UR10, UR14, 0xb ;  /* 0x0000000e0a0a7291 */ /* 0x000fe2000f8e583f */
[----:B------:R-:W-:Y:S02]  /*1660*/  CS2R R98, SRZ ;  /* 0x0000000000627805 */ /* 0x000fe4000001ff00 */
[----:B------:R-:W-:Y:S01]  /*1670*/  CS2R R100, SRZ ;  /* 0x0000000000647805 */ /* 0x000fe2000001ff00 */
[----:B------:R1:W-:Y:S01]  /*1680*/  STL [R1+0x1c], RZ ;  /* 0x00001cff01007387 */ /* 0x0003e20000100800 */
[----:B------:R-:W-:Y:S01]  /*1690*/  UIADD3 UR10, UR10, 0x180, URZ ;  /* 0x000001800a0a7890 */ /* 0x000fe2000fffe03f */
[----:B------:R-:W-:-:S02]  /*16a0*/  CS2R R102, SRZ ;  /* 0x0000000000667805 */ /* 0x000fc4000001ff00 */
[----:B------:R-:W-:Y:S01]  /*16b0*/  CS2R R104, SRZ ;  /* 0x0000000000687805 */ /* 0x000fe2000001ff00 */
[----:B------:R1:W-:Y:S01]  /*16c0*/  STL [R1+0x18], RZ ;  /* 0x000018ff01007387 */ /* 0x0003e20000100800 */
[----:B------:R-:W-:Y:S01]  /*16d0*/  USHF.R.U32.HI UR10, URZ, 0x4, UR10 ;  /* 0x000000043f0a7899 */ /* 0x000fe2000801160a */
[----:B------:R-:W-:Y:S02]  /*16e0*/  CS2R R106, SRZ ;  /* 0x00000000006a7805 */ /* 0x000fe4000001ff00 */
[----:B------:R-:W-:Y:S01]  /*16f0*/  CS2R R108, SRZ ;  /* 0x00000000006c7805 */ /* 0x000fe2000001ff00 */
[----:B------:R1:W-:Y:S01]  /*1700*/  STL [R1+0x14], RZ ;  /* 0x000014ff01007387 */ /* 0x0003e20000100800 */
[----:B------:R-:W-:Y:S01]  /*1710*/  ULOP3.LUT UR15, UR10, 0x3fff, URZ, 0xc0, !UPT ;  /* 0x00003fff0a0f7892 */ /* 0x000fe2000f8ec03f */
        /* <DEDUP_REMOVED lines=18> */
[----:B------:R1:W-:Y:S01]  /*1840*/  STL [R1], RZ ;  /* 0x000000ff01007387 */ /* 0x0003e20000100800 */
[----:B------:R-:W-:-:S02]  /*1850*/  CS2R R138, SRZ ;  /* 0x00000000008a7805 */ /* 0x000fc4000001ff00 */
[----:B------:R-:W-:Y:S02]  /*1860*/  CS2R R140, SRZ ;  /* 0x00000000008c7805 */ /* 0x000fe4000001ff00 */
[----:B------:R-:W-:Y:S02]  /*1870*/  CS2R R142, SRZ ;  /* 0x00000000008e7805 */ /* 0x000fe4000001ff00 */
[----:B------:R-:W-:Y:S02]  /*1880*/  CS2R R144, SRZ ;  /* 0x0000000000907805 */ /* 0x000fe4000001ff00 */
[----:B------:R-:W-:Y:S02]  /*1890*/  CS2R R146, SRZ ;  /* 0x0000000000927805 */ /* 0x000fe4000001ff00 */
[----:B------:R-:W-:Y:S02]  /*18a0*/  CS2R R148, SRZ ;  /* 0x0000000000947805 */ /* 0x000fe4000001ff00 */
[----:B------:R-:W-:-:S02]  /*18b0*/  CS2R R150, SRZ ;  /* 0x0000000000967805 */ /* 0x000fc4000001ff00 */
[----:B------:R-:W-:Y:S02]  /*18c0*/  CS2R R24, SRZ ;  /* 0x0000000000187805 */ /* 0x000fe4000001ff00 */
[----:B---34-:R-:W-:Y:S02]  /*18d0*/  CS2R R26, SRZ ;  /* 0x00000000001a7805 */ /* 0x018fe4000001ff00 */
[----:B------:R-:W-:Y:S02]  /*18e0*/  CS2R R28, SRZ ;  /* 0x00000000001c7805 */ /* 0x000fe4000001ff00 */
[----:B------:R-:W-:Y:S02]  /*18f0*/  CS2R R30, SRZ ;  /* 0x00000000001e7805 */ /* 0x000fe4000001ff00 */
[----:B------:R-:W-:Y:S02]  /*1900*/  CS2R R32, SRZ ;  /* 0x0000000000207805 */ /* 0x000fe4000001ff00 */
        /* <DEDUP_REMOVED lines=26> */
[----:B------:R-:W-:Y:S01]  /*1ab0*/  CS2R R86, SRZ ;  /* 0x0000000000567805 */ /* 0x000fe2000001ff00 */
[----:B-1----:R-:W-:Y:S06]  /*1ac0*/  @!P0 BRA `(.L_x_13) ;  /* 0x0000001000608947 */ /* 0x002fec0003800000 */
[----:B------:R-:W-:-:S06]  /*1ad0*/  UISETP.NE.AND UP0, UPT, UR23, 0x3, UPT ;  /* 0x000000031700788c */ /* 0x000fcc000bf05270 */
[----:B------:R-:W-:-:S13]  /*1ae0*/  PLOP3.LUT P1, PT, PT, PT, UP0, 0x80, 0x0 ;  /* 0x000000000000781c */ /* 0x000fda0003f2f008 */
[----:B------:R-:W-:Y:S05]  /*1af0*/  @!P1 BRA `(.L_x_14) ;  /* 0x0000000000049947 */ /* 0x000fea0003800000 */
[----:B------:R-:W-:Y:S01]  /*1b00*/  BPT.TRAP 0x1 ;  /* 0x000000040000795c */ /* 0x000fe20000300000 */
.L_x_14:
[----:B------:R-:W-:Y:S01]  /*1b10*/  ULEA UR7, UR5, UR14, 0x3 ;  /* 0x0000000e05077291 */ /* 0x000fe2000f8e183f */
[----:B------:R-:W-:-:S05]  /*1b20*/  IMAD.U32 R0, RZ, RZ, UR4 ;  /* 0x00000004ff007e24 */ /* 0x000fca000f8e00ff */
[----:B------:R-:W-:-:S04]  /*1b30*/  SHF.L.U32 R0, R0, 0x1f, RZ ;  /* 0x0000001f00007819 */ /* 0x000fc800000006ff */
[----:B------:R0:W1:Y:S01]  /*1b40*/  SYNCS.PHASECHK.TRANS64.TRYWAIT P0, [UR7], R0 ;  /* 0x00000000ff0075a7 */ /* 0x0000620008000147 */
[----:B------:R-:W-:Y:S05]  /*1b50*/  @!P1 BRA `(.L_x_15) ;  /* 0x0000000000049947 */ /* 0x000fea0003800000 */
[----:B------:R-:W-:Y:S01]  /*1b60*/  BPT.TRAP 0x1 ;  /* 0x000000040000795c */ /* 0x000fe20000300000 */
.L_x_15:
[----:B------:R2:W-:Y:S01]  /*1b70*/  STL [R1+0x74], RZ ;  /* 0x000074ff01007387 */ /* 0x0005e20000100800 */
[----:B------:R-:W-:Y:S01]  /*1b80*/  UMOV UR6, 0x1 ;  /* 0x0000000100067882 */ /* 0x000fe20000000000 */
[----:B-1----:R-:W-:Y:S05]  /*1b90*/  @P0 BRA `(.L_x_16) ;  /* 0x0000000000080947 */ /* 0x002fea0003800000 */
[----:B------:R-:W1:Y:S02]  /*1ba0*/  SYNCS.PHASECHK.TRANS64.TRYWAIT P0, [UR7], R0 ;  /* 0x00000000ff0075a7 */ /* 0x000e640008000147 */
[----:B-1----:R-:W-:Y:S05]  /*1bb0*/  @!P0 BRA `(.L_x_17) ;  /* 0x000000e400908947 */ /* 0x002fea0003800000 */
.L_x_16:
[----:B------:R3:W-:Y:S01]  /*1bc0*/  STL [R1+0x70], RZ ;  /* 0x000070ff01007387 */ /* 0x0007e20000100800 */
[----:B------:R-:W-:Y:S01]  /*1bd0*/  UIADD3 UR7, UR14, 0xc180, URZ ;  /* 0x0000c1800e077890 */ /* 0x000fe2000fffe03f */
[----:B------:R-:W-:Y:S01]  /*1be0*/  WARPGROUP.ARRIVE ;  /* 0x00000000000079c5 */ /* 0x000fe20000000000 */
[----:B------:R-:W-:Y:S01]  /*1bf0*/  ULOP3.LUT UR8, UR15, 0x10000, URZ, 0xfc, !UPT ;  /* 0x000100000f087892 */ /* 0x000fe2000f8efc3f */
[----:B------:R3:W-:Y:S01]  /*1c00*/  STL [R1+0x6c], RZ ;  /* 0x00006cff01007387 */ /* 0x0007e20000100800 */
[----:B------:R-:W-:Y:S01]  /*1c10*/  USHF.R.U32.HI UR7, URZ, 0x4, UR7 ;  /* 0x000000043f077899 */ /* 0x000fe20008011607 */
[----:B01----:R-:W-:Y:S01]  /*1c20*/  IMAD.MOV.U32 R0, RZ, RZ, RZ ;  /* 0x000000ffff007224 */ /* 0x003fe200078e00ff */
[----:B------:R-:W-:Y:S01]  /*1c30*/  ULEA UR8, UR5, UR8, 0x9 ;  /* 0x0000000805087291 */ /* 0x000fe2000f8e483f */
[----:B------:R3:W-:Y:S01]  /*1c40*/  STL [R1+0x68], RZ ;  /* 0x000068ff01007387 */ /* 0x0007e20000100800 */
[----:B------:R-:W-:Y:S01]  /*1c50*/  ULOP3.LUT UR7, UR7, 0x3fff, URZ, 0xc0, !UPT ;  /* 0x00003fff07077892 */ /* 0x000fe2000f8ec03f */
[----:B------:R-:W-:Y:S01]  /*1c60*/  CS2R R2, SRZ ;  /* 0x0000000000027805 */ /* 0x000fe2000001ff00 */
[----:B------:R-:W-:Y:S01]  /*1c70*/  UMOV UR9, 0xc0000010 ;  /* 0xc000001000097882 */ /* 0x000fe20000000000 */
[----:B------:R3:W-:Y:S01]  /*1c80*/  STL [R1+0x64], RZ ;  /* 0x000064ff01007387 */ /* 0x0007e20000100800 */
[----:B------:R-:W-:Y:S01]  /*1c90*/  ULOP3.LUT UR7, UR7, 0x10000, URZ, 0xfc, !UPT ;  /* 0x0001000007077892 */ /* 0x000fe2000f8efc3f */
[----:B------:R-:W-:Y:S01]  /*1ca0*/  CS2R R4, SRZ ;  /* 0x0000000000047805 */ /* 0x000fe2000001ff00 */
[----:B------:R-:W-:Y:S01]  /*1cb0*/  UMOV UR11, 0xc0000010 ;  /* 0xc0000010000b7882 */ /* 0x000fe20000000000 */
[----:B------:R3:W-:Y:S01]  /*1cc0*/  STL [R1+0x60], RZ ;  /* 0x000060ff01007387 */ /* 0x0007e20000100800 */
[----:B------:R-:W-:Y:S01]  /*1cd0*/  ULEA UR10, UR5, UR7, 0x8 ;  /* 0x00000007050a7291 */ /* 0x000fe2000f8e403f */
[----:B------:R-:W-:-:S02]  /*1ce0*/  CS2R R6, SRZ ;  /* 0x0000000000067805 */ /* 0x000fc4000001ff00 */
[----:B------:R-:W-:Y:S01]  /*1cf0*/  CS2R R8, SRZ ;  /* 0x0000000000087805 */ /* 0x000fe2000001ff00 */
[----:B------:R3:W-:Y:S01]  /*1d00*/  STL [R1+0x5c], RZ ;  /* 0x00005cff01007387 */ /* 0x0007e20000100800 */
[----:B------:R-:W-:Y:S01]  /*1d10*/  ULDC UR7, c[0x0][0x50c] ;  /* 0x0001430000077ab9 */ /* 0x000fe20000000800 */
[----:B------:R-:W-:Y:S01]  /*1d20*/  CS2R R10, SRZ ;  /* 0x00000000000a7805 */ /* 0x000fe2000001ff00 */
[----:B------:R-:W-:Y:S01]  /*1d30*/  UISETP.NE.AND UP0, UPT, UR7, 0x1, UPT ;  /* 0x000000010700788c */ /* 0x000fe2000bf05270 */
[----:B------:R3:W-:Y:S01]  /*1d40*/  STL [R1+0x58], RZ ;  /* 0x000058ff01007387 */ /* 0x0007e20000100800 */
[----:B------:R-:W-:Y:S01]  /*1d50*/  CS2R R12, SRZ ;  /* 0x00000000000c7805 */ /* 0x000fe2000001ff00 */
[----:B------:R-:W-:Y:S01]  /*1d60*/  QGMMA.64x128x32.F32.E5M2.E5M2 R88, gdesc[UR8], RZ, !UPT ;  /* 0x01e00000085879f3 */ /* 0x000fe2000c7038ff */
[----:B------:R-:W-:Y:S01]  /*1d70*/  USEL UR7, URZ, 0x1, UP0 ;  /* 0x000000013f077887 */ /* 0x000fe20008000000 */
[----:B------:R3:W-:Y:S01]  /*1d80*/  STL [R1+0x54], RZ ;  /* 0x000054ff01007387 */ /* 0x0007e20000100800 */
[----:B------:R-:W-:Y:S01]  /*1d90*/  UIADD3 UR8, UR8, 0x100, URZ ;  /* 0x0000010008087890 */ /* 0x000fe2000fffe03f */
[----:B------:R-:W-:Y:S01]  /*1da0*/  CS2R R14, SRZ ;  /* 0x00000000000e7805 */ /* 0x000fe2000001ff00 */
[----:B------:R-:W-:Y:S01]  /*1db0*/  UMOV UR9, 0xc0000010 ;  /* 0xc000001000097882 */ /* 0x000fe20000000000 */
[----:B------:R3:W-:Y:S01]  /*1dc0*/  STL [R1+0x50], RZ ;  /* 0x000050ff01007387 */ /* 0x0007e20000100800 */
[----:B------:R-:W-:-:S02]  /*1dd0*/  ISETP.NE.AND P0, PT, RZ, UR7, PT ;  /* 0x00000007ff007c0c */ /* 0x000fc4000bf05270 */
[----:B------:R-:W-:Y:S02]  /*1de0*/  CS2R R16, SRZ ;  /* 0x0000000000107805 */ /* 0x000fe4000001ff00 */
[----:B------:R-:W-:Y:S01]  /*1df0*/  CS2R R18, SRZ ;  /* 0x0000000000127805 */ /* 0x000fe2000001ff00 */
[----:B------:R3:W-:Y:S01]  /*1e00*/  STL [R1+0x4c], RZ ;  /* 0x00004cff01007387 */ /* 0x0007e20000100800 */
[----:B------:R-:W-:Y:S01]  /*1e10*/  CS2R R20, SRZ ;  /* 0x0000000000147805 */ /* 0x000fe2000001ff00 */
[----:B------:R-:W-:Y:S01]  /*1e20*/  QGMMA.64x128x32.F32.E5M2.E5M2 R24, gdesc[UR8], RZ, !UPT, gsb0 ;  /* 0x01e00000081879f3 */ /* 0x000fe2000c0038ff */
[----:B------:R-:W-:Y:S01]  /*1e30*/  CS2R R22, SRZ ;  /* 0x0000000000167805 */ /* 0x000fe2000001ff00 */
[----:B------:R3:W-:Y:S01]  /*1e40*/  STL [R1+0x48], RZ ;  /* 0x000048ff01007387 */ /* 0x0007e20000100800 */
[----:B------:R-:W-:Y:S02]  /*1e50*/  CS2R R152, SRZ ;  /* 0x0000000000987805 */ /* 0x000fe4000001ff00 */
        /* <DEDUP_REMOVED lines=47> */
[----:B------:R-:W-:Y:S01]  /*2150*/  CS2R R224, SRZ ;  /* 0x0000000000e07805 */ /* 0x000fe2000001ff00 */
[----:B------:R-:W-:Y:S02]  /*2160*/  IMAD.MOV.U32 R226, RZ, RZ, RZ ;  /* 0x000000ffffe27224 */ /* 0x000fe400078e00ff */
[----:B------:R3:W-:Y:S04]  /*2170*/  STL [R1+0x14], RZ ;  /* 0x000014ff01007387 */ /* 0x0007e80000100800 */
[----:B------:R3:W-:Y:S04]  /*2180*/  STL [R1+0x10], RZ ;  /* 0x000010ff01007387 */ /* 0x0007e80000100800 */
[----:B------:R3:W-:Y:S04]  /*2190*/  STL [R1+0xc], RZ ;  /* 0x00000cff01007387 */ /* 0x0007e80000100800 */
[----:B------:R3:W-:Y:S04]  /*21a0*/  STL [R1+0x8], RZ ;  /* 0x000008ff01007387 */ /* 0x0007e80000100800 */
[----:B------:R3:W-:Y:S04]  /*21b0*/  STL [R1+0x4], RZ ;  /* 0x000004ff01007387 */ /* 0x0007e80000100800 */
[----:B------:R3:W-:Y:S01]  /*21c0*/  STL [R1], RZ ;  /* 0x000000ff01007387 */ /* 0x0007e20000100800 */
[----:B------:R-:W-:Y:S05]  /*21d0*/  @!P0 BRA `(.L_x_18) ;  /* 0x0000000800808947 */ /* 0x000fea0003800000 */
[----:B------:R-:W-:Y:S02]  /*21e0*/  WARPGROUP.DEPBAR.LE gsb0, 0x0 ;  /* 0x00008000000079c5 */ /* 0x000fe40000010000 */
[----:B------:R-:W-:-:S01]  /*21f0*/  FADD R227, RZ, R58 ;  /* 0x0000003affe37221 */ /* 0x000fc20000000000 */
[----:B------:R-:W-:Y:S01]  /*2200*/  FADD R226, RZ, R88 ;  /* 0x00000058ffe27221 */ /* 0x000fe20000000000 */
[----:B------:R-:W-:-:S01]  /*2210*/  FADD R225, RZ, R89 ;  /* 0x00000059ffe17221 */ /* 0x000fc20000000000 */
[----:B------:R-:W-:Y:S01]  /*2220*/  FADD R224, RZ, R90 ;  /* 0x0000005affe07221 */ /* 0x000fe20000000000 */
[----:B------:R-:W-:-:S01]  /*2230*/  FADD R223, RZ, R91 ;  /* 0x0000005bffdf7221 */ /* 0x000fc20000000000 */
[----:B------:R0:W-:Y:S01]  /*2240*/  STL [R1], R227 ;  /* 0x000000e301007387 */ /* 0x0001e20000100800 */
[----:B------:R-:W-:-:S01]  /*2250*/  FADD R222, RZ, R92 ;  /* 0x0000005cffde7221 */ /* 0x000fc20000000000 */
[----:B------:R-:W-:Y:S01]  /*2260*/  FADD R221, RZ, R93 ;  /* 0x0000005dffdd7221 */ /* 0x000fe20000000000 */
[----:B------:R-:W-:-:S01]  /*2270*/  FADD R220, RZ, R94 ;  /* 0x0000005effdc7221 */ /* 0x000fc20000000000 */
[----:B------:R-:W-:Y:S01]  /*2280*/  FADD R219, RZ, R95 ;  /* 0x0000005fffdb7221 */ /* 0x000fe20000000000 */
[----:B------:R-:W-:-:S01]  /*2290*/  FADD R218, RZ, R96 ;  /* 0x00000060ffda7221 */ /* 0x000fc20000000000 */
[----:B------:R-:W-:Y:S01]  /*22a0*/  FADD R217, RZ, R97 ;  /* 0x00000061ffd97221 */ /* 0x000fe20000000000 */
[----:B------:R-:W-:-:S01]  /*22b0*/  FADD R216, RZ, R98 ;  /* 0x00000062ffd87221 */ /* 0x000fc20000000000 */
[----:B------:R-:W-:Y:S01]  /*22c0*/  FADD R215, RZ, R99 ;  /* 0x00000063ffd77221 */ /* 0x000fe20000000000 */
[----:B------:R-:W-:-:S01]  /*22d0*/  FADD R214, RZ, R100 ;  /* 0x00000064ffd67221 */ /* 0x000fc20000000000 */
[----:B0-----:R-:W-:Y:S01]  /*22e0*/  FADD R227, RZ, R59 ;  /* 0x0000003bffe37221 */ /* 0x001fe20000000000 */
[----:B------:R-:W-:-:S01]  /*22f0*/  FADD R213, RZ, R101 ;  /* 0x00000065ffd57221 */ /* 0x000fc20000000000 */
[----:B------:R-:W-:Y:S01]  /*2300*/  FADD R212, RZ, R102 ;  /* 0x00000066ffd47221 */ /* 0x000fe20000000000 */
[----:B------:R-:W-:-:S01]  /*2310*/  FADD R211, RZ, R103 ;  /* 0x00000067ffd37221 */ /* 0x000fc20000000000 */
[----:B------:R-:W-:Y:S01]  /*2320*/  FADD R210, RZ, R104 ;  /* 0x00000068ffd27221 */ /* 0x000fe20000000000 */
[----:B------:R0:W-:Y:S01]  /*2330*/  STL [R1+0x4], R227 ;  /* 0x000004e301007387 */ /* 0x0001e20000100800 */
        /* <DEDUP_REMOVED lines=93> */
[----:B------:R-:W-:Y:S01]  /*2910*/  UMOV UR6, URZ ;  /* 0x0000003f00067c82 */ /* 0x000fe20008000000 */
[----:B0-----:R-:W-:-:S05]  /*2920*/  FADD R227, RZ, R66 ;  /* 0x00000042ffe37221 */ /* 0x001fca0000000000 */
[----:B------:R0:W-:Y:S02]  /*2930*/  STL [R1+0x20], R227 ;  /* 0x000020e301007387 */ /* 0x0001e40000100800 */
        /* <DEDUP_REMOVED lines=42> */
.L_x_18:
[----:B------:R-:W-:-:S04]  /*2be0*/  UIADD3 UR18, UR5, 0x1, URZ ;  /* 0x0000000105127890 */ /* 0x000fc8000fffe03f */
[----:B------:R-:W-:-:S04]  /*2bf0*/  UISETP.NE.AND UP0, UPT, UR18, 0x6, UPT ;  /* 0x000000061200788c */ /* 0x000fc8000bf05270 */
[----:B------:R-:W-:Y:S02]  /*2c00*/  USEL UR8, URZ, 0x1, UP0 ;  /* 0x000000013f087887 */ /* 0x000fe40008000000 */
[----:B------:R-:W-:Y:S02]  /*2c10*/  USEL UR18, UR18, URZ, UP0 ;  /* 0x0000003f12127287 */ /* 0x000fe40008000000 */
[----:B------:R-:W-:-:S06]  /*2c20*/  ULOP3.LUT UR8, UR4, UR8, URZ, 0x3c, !UPT ;  /* 0x0000000804087292 */ /* 0x000fcc000f8e3c3f */
[----:B0-----:R-:W-:Y:S01]  /*2c30*/  IMAD.U32 R227, RZ, RZ, UR8 ;  /* 0x00000008ffe37e24 */ /* 0x001fe2000f8e00ff */
[----:B------:R-:W-:-:S06]  /*2c40*/  UMOV UR8, 0x1 ;  /* 0x0000000100087882 */ /* 0x000fcc0000000000 */
.L_x_13:
[----:B------:R-:W-:-:S04]  /*2c50*/  UISETP.LT.AND UP0, UPT, UR12, 0x1, UPT ;  /* 0x000000010c00788c */ /* 0x000fc8000bf01270 */
[----:B------:R-:W-:-:S04]  /*2c60*/  USEL UR9, UR12, 0x1, UP0 ;  /* 0x000000010c097887 */ /* 0x000fc80008000000 */
[----:B------:R-:W-:-:S04]  /*2c70*/  UIADD3 UR9, UR12, -UR9, URZ ;  /* 0x800000090c097290 */ /* 0x000fc8000fffe03f */
[----:B------:R-:W-:-:S06]  /*2c80*/  UISETP.GE.AND UP0, UPT, UR9, 0x1, UPT ;  /* 0x000000010900788c */ /* 0x000fcc000bf06270 */
[----:B------:R-:W-:-:S13]  /*2c90*/  PLOP3.LUT P0, PT, PT, PT, UP0, 0x80, 0x0 ;  /* 0x000000000000781c */ /* 0x000fda0003f0f008 */
[----:B------:R-:W-:Y:S05]  /*2ca0*/  @!P0 BRA `(.L_x_19) ;  /* 0x00000010007c8947 */ /* 0x000fea0003800000 */
[----:B------:R-:W-:Y:S01]  /*2cb0*/  IMAD.U32 R228, RZ, RZ, UR9 ;  /* 0x00000009ffe47e24 */ /* 0x000fe2000f8e00ff */
[----:B------:R-:W-:Y:S01]  /*2cc0*/  UMOV UR19, UR5 ;  /* 0x0000000500137c82 */ /* 0x000fe20008000000 */
[----:B------:R-:W-:-:S05]  /*2cd0*/  ULDC UR24, c[0x0][0x50c] ;  /* 0x0001430000187ab9 */ /* 0x000fca0000000800 */
.L_x_27:
[----:B------:R-:W-:-:S06]  /*2ce0*/  UISETP.NE.AND UP0, UPT, UR23, 0x3, UPT ;  /* 0x000000031700788c */ /* 0x000fcc000bf05270 */
[----:B------:R-:W-:-:S13]  /*2cf0*/  PLOP3.LUT P1, PT, PT, PT, UP0, 0x80, 0x0 ;  /* 0x000000000000781c */ /* 0x000fda0003f2f008 */
[----:B01----:R-:W-:Y:S05]  /*2d00*/  @!P1 BRA `(.L_x_20) ;  /* 0x0000000000049947 */ /* 0x003fea0003800000 */
[----:B------:R-:W-:Y:S01]  /*2d10*/  BPT.TRAP 0x1 ;  /* 0x000000040000795c */ /* 0x000fe20000300000 */
.L_x_20:
[----:B------:R-:W0:Y:S01]  /*2d20*/  S2UR UR9, SR_CgaCtaId ;  /* 0x00000000000979c3 */ /* 0x000e220000008800 */
[----:B------:R-:W-:Y:S01]  /*2d30*/  UMOV UR14, 0x400 ;  /* 0x00000400000e7882 */ /* 0x000fe20000000000 */
[----:B------:R-:W-:Y:S01]  /*2d40*/  SHF.L.U32 R229, R227, 0x1f, RZ ;  /* 0x0000001fe3e57819 */ /* 0x000fe200000006ff */
[----:B0-----:R-:W-:-:S04]  /*2d50*/  ULEA UR14, UR9, UR14, 0x18 ;  /* 0x0000000e090e7291 */ /* 0x001fc8000f8ec03f */
[----:B------:R-:W-:-:S09]  /*2d60*/  ULEA UR9, UR18, UR14, 0x3 ;  /* 0x0000000e12097291 */ /* 0x000fd2000f8e183f */
[----:B------:R0:W1:Y:S01]  /*2d70*/  SYNCS.PHASECHK.TRANS64.TRYWAIT P0, [UR9], R229 ;  /* 0x000000e5ff0075a7 */ /* 0x0000620008000149 */
[----:B------:R-:W-:Y:S05]  /*2d80*/  @!P1 BRA `(.L_x_21) ;  /* 0x0000000000049947 */ /* 0x000fea0003800000 */
[----:B------:R-:W-:Y:S01]  /*2d90*/  BPT.TRAP 0x1 ;  /* 0x000000040000795c */ /* 0x000fe20000300000 */
.L_x_21:
[----:B-1----:R-:W-:Y:S05]  /*2da0*/  @P0 BRA `(.L_x_22) ;  /* 0x0000000000080947 */ /* 0x002fea0003800000 */
[----:B------:R-:W1:Y:S02]  /*2db0*/  SYNCS.PHASECHK.TRANS64.TRYWAIT P0, [UR9], R229 ;  /* 0x000000e5ff0075a7 */ /* 0x000e640008000149 */
[----:B-1----:R-:W-:Y:S05]  /*2dc0*/  @!P0 BRA `(.L_x_23) ;  /* 0x000000d400248947 */ /* 0x002fea0003800000 */
.L_x_22:
[----:B------:R-:W-:Y:S01]  /*2dd0*/  UIADD3 UR9, UR14, 0xc180, URZ ;  /* 0x0000c1800e097890 */ /* 0x000fe2000fffe03f */
[----:B------:R-:W-:Y:S01]  /*2de0*/  WARPGROUP.ARRIVE ;  /* 0x00000000000079c5 */ /* 0x000fe20000000000 */
[----:B------:R-:W-:Y:S02]  /*2df0*/  UISETP.NE.AND UP0, UPT, UR7, URZ, UPT ;  /* 0x0000003f0700728c */ /* 0x000fe4000bf05270 */
[----:B------:R-:W-:Y:S02]  /*2e00*/  USHF.R.U32.HI UR9, URZ, 0x4, UR9 ;  /* 0x000000043f097899 */ /* 0x000fe40008011609 */
[----:B------:R-:W-:Y:S02]  /*2e10*/  USEL UR8, UR8, URZ, !UP0 ;  /* 0x0000003f08087287 */ /* 0x000fe4000c000000 */
[----:B------:R-:W-:Y:S02]  /*2e20*/  ULOP3.LUT UR9, UR9, 0x3fff, URZ, 0xc0, !UPT ;  /* 0x00003fff09097892 */ /* 0x000fe4000f8ec03f */
[----:B------:R-:W-:-:S02]  /*2e30*/  ULOP3.LUT UR7, UR15, 0x10000, URZ, 0xfc, !UPT ;  /* 0x000100000f077892 */ /* 0x000fc4000f8efc3f */
[----:B------:R-:W-:Y:S02]  /*2e40*/  ULOP3.LUT UR9, UR9, 0x10000, URZ, 0xfc, !UPT ;  /* 0x0001000009097892 */ /* 0x000fe4000f8efc3f */
[----:B------:R-:W-:Y:S02]  /*2e50*/  UISETP.NE.U32.AND UP0, UPT, UR8, URZ, UPT ;  /* 0x0000003f0800728c */ /* 0x000fe4000bf05070 */
[----:B------:R-:W-:Y:S02]  /*2e60*/  ULEA UR8, UR18, UR7, 0x9 ;  /* 0x0000000712087291 */ /* 0x000fe4000f8e483f */
[----:B------:R-:W-:Y:S01]  /*2e70*/  ULEA UR10, UR18, UR9, 0x8 ;  /* 0x00000009120a7291 */ /* 0x000fe2000f8e403f */
[----:B------:R-:W-:Y:S02]  /*2e80*/  UMOV UR11, 0xc0000010 ;  /* 0xc0000010000b7882 */ /* 0x000fe40000000000 */
[----:B------:R-:W-:Y:S01]  /*2e90*/  UMOV UR9, 0xc0000010 ;  /* 0xc000001000097882 */ /* 0x000fe20000000000 */
[----:B------:R-:W-:-:S05]  /*2ea0*/  UIADD3 UR6, UR6, 0x1, URZ ;  /* 0x0000000106067890 */ /* 0x000fca000fffe03f */
[----:B------:R-:W-:Y:S01]  /*2eb0*/  QGMMA.64x128x32.F32.E5M2.E5M2 R88, gdesc[UR8], R88, UP0 ;  /* 0x01e00000085879f3 */ /* 0x000fe2000bf03858 */
[----:B------:R-:W-:Y:S01]  /*2ec0*/  UIADD3 UR8, UR8, 0x100, URZ ;  /* 0x0000010008087890 */ /* 0x000fe2000fffe03f */
[----:B------:R-:W-:-:S10]  /*2ed0*/  UMOV UR9, 0xc0000010 ;  /* 0xc000001000097882 */ /* 0x000fd40000000000 */
[----:B------:R-:W-:Y:S01]  /*2ee0*/  QGMMA.64x128x32.F32.E5M2.E5M2 R24, gdesc[UR8], R24, UP0, gsb0 ;  /* 0x01e00000081879f3 */ /* 0x000fe2000b803818 */
[----:B------:R-:W-:-:S04]  /*2ef0*/  UISETP.NE.AND UP0, UPT, UR6, UR24, UPT ;  /* 0x000000180600728c */ /* 0x000fc8000bf05270 */
[----:B------:R-:W-:-:S06]  /*2f00*/  USEL UR7, URZ, 0x1, UP0 ;  /* 0x000000013f077887 */ /* 0x000fcc0008000000 */
[----:B------:R-:W-:Y:S01]  /*2f10*/  ISETP.NE.AND P0, PT, RZ, UR7, PT ;  /* 0x00000007ff007c0c */ /* 0x000fe2000bf05270 */
[----:B------:R-:W-:-:S12]  /*2f20*/  WARPGROUP.DEPBAR.LE gsb0, 0x1 ;  /* 0x00008000000079c5 */ /* 0x000fd80000010100 */
[----:B------:R-:W-:Y:S05]  /*2f30*/  @!P0 BRA `(.L_x_24) ;  /* 0x0000000c00808947 */ /* 0x000fea0003800000 */
[----:B------:R-:W-:Y:S02]  /*2f40*/  WARPGROUP.DEPBAR.LE gsb0, 0x0 ;  /* 0x00008000000079c5 */ /* 0x000fe40000010000 */
[----:B------:R-:W-:-:S01]  /*2f50*/  FADD R226, R88, R226 ;  /* 0x000000e258e27221 */ /* 0x000fc20000000000 */
[----:B------:R-:W-:Y:S01]  /*2f60*/  FADD R225, R89, R225 ;  /* 0x000000e159e17221 */ /* 0x000fe20000000000 */
[----:B------:R1:W-:Y:S01]  /*2f70*/  STL [R1+0x88], R227 ;  /* 0x000088e301007387 */ /* 0x0003e20000100800 */
[----:B------:R-:W-:-:S01]  /*2f80*/  FADD R224, R90, R224 ;  /* 0x000000e05ae07221 */ /* 0x000fc20000000000 */
[----:B------:R-:W-:Y:S01]  /*2f90*/  FADD R223, R91, R223 ;  /* 0x000000df5bdf7221 */ /* 0x000fe20000000000 */
[----:B------:R-:W-:-:S01]  /*2fa0*/  FADD R222, R92, R222 ;  /* 0x000000de5cde7221 */ /* 0x000fc20000000000 */
[----:B------:R-:W-:Y:S01]  /*2fb0*/  FADD R221, R93, R221 ;  /* 0x000000dd5ddd7221 */ /* 0x000fe20000000000 */
[----:B-1----:R-:W4:Y:S04]  /*2fc0*/  LDL.LU R227, [R1+0x30] ;  /* 0x0000300001e37983 */ /* 0x002f280000300800 */
[----:B------:R1:W-:Y:S01]  /*2fd0*/  STL [R1+0x8c], R226 ;  /* 0x00008ce201007387 */ /* 0x0003e20000100800 */
[----:B------:R-:W-:-:S01]  /*2fe0*/  FADD R220, R94, R220 ;  /* 0x000000dc5edc7221 */ /* 0x000fc20000000000 */
[----:B------:R-:W-:-:S02]  /*2ff0*/  FADD R219, R95, R219 ;  /* 0x000000db5fdb7221 */ /* 0x000fc40000000000 */
[----:B-1----:R-:W2:Y:S04]  /*3000*/  LDL.LU R226, [R1+0x2c] ;  /* 0x00002c0001e27983 */ /* 0x002ea80000300800 */
[----:B------:R1:W-:Y:S01]  /*3010*/  STL [R1+0x90], R225 ;  /* 0x000090e101007387 */ /* 0x0003e20000100800 */
[----:B------:R-:W-:-:S03]  /*3020*/  FADD R218, R96, R218 ;  /* 0x000000da60da7221 */ /* 0x000fc60000000000 */
[----:B-1----:R-:W3:Y:S04]  /*3030*/  LDL.LU R225, [R1+0x28] ;  /* 0x0000280001e17983 */ /* 0x002ee80000300800 */
        /* <DEDUP_REMOVED lines=9> */
[----:B------:R1:W-:Y:S04]  /*30d0*/  STL [R1+0xa0], R221 ;  /* 0x0000a0dd01007387 */ /* 0x0003e80000100800 */
        /* <DEDUP_REMOVED lines=12> */
[----:B-1----:R-:W3:Y:S01]  /*31a0*/  LDL.LU R215, [R1] ;  /* 0x0000000001d77983 */ /* 0x002ee20000300800 */
[----:B------:R-:W-:-:S01]  /*31b0*/  FADD R214, R100, R214 ;  /* 0x000000d664d67221 */ /* 0x000fc20000000000 */
[----:B------:R-:W-:Y:S01]  /*31c0*/  FADD R213, R101, R213 ;  /* 0x000000d565d57221 */ /* 0x000fe20000000000 */
[----:B------:R-:W-:-:S01]  /*31d0*/  FADD R212, R102, R212 ;  /* 0x000000d466d47221 */ /* 0x000fc20000000000 */
[----:B------:R-:W-:Y:S01]  /*31e0*/  FADD R211, R103, R211 ;  /* 0x000000d367d37221 */ /* 0x000fe20000000000 */
[----:B------:R-:W-:-:S01]  /*31f0*/  FADD R210, R104, R210 ;  /* 0x000000d268d27221 */ /* 0x000fc20000000000 */
[----:B------:R-:W-:Y:S01]  /*3200*/  STL [R1+0xbc], R214 ;  /* 0x0000bcd601007387 */ /* 0x000fe20000100800 */
        /* <DEDUP_REMOVED lines=11> */
[----:B------:R1:W-:Y:S01]  /*32c0*/  STL [R1+0xc8], R211 ;  /* 0x0000c8d301007387 */ /* 0x0003e20000100800 */
[----:B------:R-:W-:-:S01]  /*32d0*/  FADD R200, R114, R200 ;  /* 0x000000c872c87221 */ /* 0x000fc20000000000 */
[----:B------:R-:W-:Y:S01]  /*32e0*/  FADD R199, R115, R199 ;  /* 0x000000c773c77221 */ /* 0x000fe20000000000 */
        /* <DEDUP_REMOVED lines=69> */
[----:B-----5:R-:W-:Y:S01]  /*3740*/  FADD R0, R57, R0 ;  /* 0x0000000039007221 */ /* 0x020fe20000000000 */
[----:B----4-:R-:W-:-:S01]  /*3750*/  FADD R227, R70, R227 ;  /* 0x000000e346e37221 */ /* 0x010fc20000000000 */
[----:B--2---:R-:W-:Y:S01]  /*3760*/  FADD R226, R69, R226 ;  /* 0x000000e245e27221 */ /* 0x004fe20000000000 */
[----:B---3--:R-:W-:-:S01]  /*3770*/  FADD R225, R68, R225 ;  /* 0x000000e144e17221 */ /* 0x008fc20000000000 */
        /* <DEDUP_REMOVED lines=9> */
[----:B------:R-:W-:-:S05]  /*3810*/  FADD R215, R58, R215 ;  /* 0x000000d73ad77221 */ /* 0x000fca0000000000 */
[----:B------:R2:W-:Y:S04]  /*3820*/  STL [R1], R215 ;  /* 0x000000d701007387 */ /* 0x0005e80000100800 */
[----:B------:R3:W-:Y:S04]  /*3830*/  STL [R1+0x4], R216 ;  /* 0x000004d801007387 */ /* 0x0007e80000100800 */
        /* <DEDUP_REMOVED lines=8> */
[----:B-1----:R-:W4:Y:S04]  /*38c0*/  LDL.LU R211, [R1+0x34] ;  /* 0x0000340001d37983 */ /* 0x002f280000300800 */
[----:B------:R1:W-:Y:S04]  /*38d0*/  STL [R1+0x28], R225 ;  /* 0x000028e101007387 */ /* 0x0003e80000100800 */
[----:B------:R-:W4:Y:S04]  /*38e0*/  LDL.LU R212, [R1+0x38] ;  /* 0x0000380001d47983 */ /* 0x000f280000300800 */
[----:B------:R1:W-:Y:S04]  /*38f0*/  STL [R1+0x2c], R226 ;  /* 0x00002ce201007387 */ /* 0x0003e80000100800 */
[----:B------:R-:W4:Y:S04]  /*3900*/  LDL.LU R213, [R1+0x3c] ;  /* 0x00003c0001d57983 */ /* 0x000f280000300800 */
[----:B------:R1:W-:Y:S04]  /*3910*/  STL [R1+0x30], R227 ;  /* 0x000030e301007387 */ /* 0x0003e80000100800 */
[----:B------:R-:W4:Y:S04]  /*3920*/  LDL.LU R214, [R1+0x40] ;  /* 0x0000400001d67983 */ /* 0x000f280000300800 */
[----:B--2---:R-:W2:Y:S04]  /*3930*/  LDL.LU R215, [R1+0x44] ;  /* 0x0000440001d77983 */ /* 0x004ea80000300800 */
[----:B---3--:R-:W3:Y:S04]  /*3940*/  LDL.LU R216, [R1+0x48] ;  /* 0x0000480001d87983 */ /* 0x008ee80000300800 */
[----:B----4-:R-:W4:Y:S04]  /*3950*/  LDL.LU R217, [R1+0x4c] ;  /* 0x00004c0001d97983 */ /* 0x010f280000300800 */
[----:B0-----:R-:W4:Y:S04]  /*3960*/  LDL.LU R218, [R1+0x50] ;  /* 0x0000500001da7983 */ /* 0x001f280000300800 */
[----:B------:R-:W4:Y:S04]  /*3970*/  LDL.LU R219, [R1+0x54] ;  /* 0x0000540001db7983 */ /* 0x000f280000300800 */
[----:B------:R-:W4:Y:S04]  /*3980*/  LDL.LU R220, [R1+0x58] ;  /* 0x0000580001dc7983 */ /* 0x000f280000300800 */
[----:B------:R-:W4:Y:S04]  /*3990*/  LDL.LU R221, [R1+0x5c] ;  /* 0x00005c0001dd7983 */ /* 0x000f280000300800 */
[----:B------:R-:W4:Y:S04]  /*39a0*/  LDL.LU R222, [R1+0x60] ;  /* 0x0000600001de7983 */ /* 0x000f280000300800 */
[----:B------:R-:W4:Y:S04]  /*39b0*/  LDL.LU R223, [R1+0x64] ;  /* 0x0000640001df7983 */ /* 0x000f280000300800 */
[----:B------:R-:W4:Y:S04]  /*39c0*/  LDL.LU R224, [R1+0x68] ;  /* 0x0000680001e07983 */ /* 0x000f280000300800 */
[----:B-1----:R-:W4:Y:S04]  /*39d0*/  LDL.LU R225, [R1+0x6c] ;  /* 0x00006c0001e17983 */ /* 0x002f280000300800 */
[----:B------:R-:W4:Y:S04]  /*39e0*/  LDL.LU R226, [R1+0x70] ;  /* 0x0000700001e27983 */ /* 0x000f280000300800 */
[----:B------:R-:W4:Y:S01]  /*39f0*/  LDL.LU R227, [R1+0x74] ;  /* 0x0000740001e37983 */ /* 0x000f220000300800 */
[----:B------:R-:W-:-:S05]  /*3a00*/  FADD R211, R71, R211 ;  /* 0x000000d347d37221 */ /* 0x000fca0000000000 */
[----:B------:R0:W-:Y:S01]  /*3a10*/  STL [R1+0x34], R211 ;  /* 0x000034d301007387 */ /* 0x0001e20000100800 */
[----:B------:R-:W-:-:S03]  /*3a20*/  FADD R212, R72, R212 ;  /* 0x000000d448d47221 */ /* 0x000fc60000000000 */
[----:B0-----:R1:W5:Y:S01]  /*3a30*/  LDL.LU R211, [R1+0xc8] ;  /* 0x0000c80001d37983 */ /* 0x0013620000300800 */
[----:B------:R-:W-:-:S03]  /*3a40*/  FADD R213, R73, R213 ;  /* 0x000000d549d57221 */ /* 0x000fc60000000000 */
[----:B------:R0:W-:Y:S01]  /*3a50*/  STL [R1+0x38], R212 ;  /* 0x000038d401007387 */ /* 0x0001e20000100800 */
[----:B------:R-:W-:-:S01]  /*3a60*/  FADD R214, R74, R214 ;  /* 0x000000d64ad67221 */ /* 0x000fc20000000000 */
[----:B--2---:R-:W-:Y:S02]  /*3a70*/  FADD R215, R75, R215 ;  /* 0x000000d74bd77221 */ /* 0x004fe40000000000 */
[----:B0-----:R1:W5:Y:S01]  /*3a80*/  LDL.LU R212, [R1+0xc4] ;  /* 0x0000c40001d47983 */ /* 0x0013620000300800 */
[----:B---3--:R-:W-:-:S03]  /*3a90*/  FADD R216, R76, R216 ;  /* 0x000000d84cd87221 */ /* 0x008fc60000000000 */
[----:B------:R0:W-:Y:S01]  /*3aa0*/  STL [R1+0x3c], R213 ;  /* 0x00003cd501007387 */ /* 0x0001e20000100800 */
[----:B----4-:R-:W-:-:S03]  /*3ab0*/  FADD R217, R77, R217 ;  /* 0x000000d94dd97221 */ /* 0x010fc60000000000 */
[----:B0-----:R1:W5:Y:S01]  /*3ac0*/  LDL.LU R213, [R1+0xc0] ;  /* 0x0000c00001d57983 */ /* 0x0013620000300800 */
[----:B------:R-:W-:-:S03]  /*3ad0*/  FADD R218, R78, R218 ;  /* 0x000000da4eda7221 */ /* 0x000fc60000000000 */
[----:B------:R0:W-:Y:S01]  /*3ae0*/  STL [R1+0x40], R214 ;  /* 0x000040d601007387 */ /* 0x0001e20000100800 */
[----:B------:R-:W-:-:S01]  /*3af0*/  FADD R219, R79, R219 ;  /* 0x000000db4fdb7221 */ /* 0x000fc20000000000 */
[----:B------:R-:W-:Y:S02]  /*3b00*/  FADD R220, R80, R220 ;  /* 0x000000dc50dc7221 */ /* 0x000fe40000000000 */
[----:B0-----:R1:W5:Y:S04]  /*3b10*/  LDL.LU R214, [R1+0xbc] ;  /* 0x0000bc0001d67983 */ /* 0x0013680000300800 */
[----:B------:R0:W-:Y:S01]  /*3b20*/  STL [R1+0x44], R215 ;  /* 0x000044d701007387 */ /* 0x0001e20000100800 */
[----:B------:R-:W-:-:S01]  /*3b30*/  FADD R221, R81, R221 ;  /* 0x000000dd51dd7221 */ /* 0x000fc20000000000 */
[----:B------:R-:W-:-:S02]  /*3b40*/  FADD R222, R82, R222 ;  /* 0x000000de52de7221 */ /* 0x000fc40000000000 */
[----:B0-----:R1:W5:Y:S04]  /*3b50*/  LDL.LU R215, [R1+0xb8] ;  /* 0x0000b80001d77983 */ /* 0x0013680000300800 */
[----:B------:R0:W-:Y:S01]  /*3b60*/  STL [R1+0x48], R216 ;  /* 0x000048d801007387 */ /* 0x0001e20000100800 */
[----:B------:R-:W-:-:S03]  /*3b70*/  FADD R223, R83, R223 ;  /* 0x000000df53df7221 */ /* 0x000fc60000000000 */
        /* <DEDUP_REMOVED lines=13> */
[----:B------:R0:W-:Y:S04]  /*3c50*/  STL [R1+0x5c], R221 ;  /* 0x00005cdd01007387 */ /* 0x0001e80000100800 */
        /* <DEDUP_REMOVED lines=12> */
[----:B0-----:R1:W5:Y:S01]  /*3d20*/  LDL.LU R227, [R1+0x88] ;  /* 0x0000880001e37983 */ /* 0x0013620000300800 */
[----:B------:R-:W-:-:S05]  /*3d30*/  UMOV UR6, URZ ;  /* 0x0000003f00067c82 */ /* 0x000fca0008000000 */
.L_x_24:
[----:B------:R-:W-:Y:S05]  /*3d40*/  @!P1 BRA `(.L_x_25) ;  /* 0x0000000000049947 */ /* 0x000fea0003800000 */
[----:B------:R-:W-:Y:S01]  /*3d50*/  BPT.TRAP 0x1 ;  /* 0x000000040000795c */ /* 0x000fe20000300000 */
.L_x_25:
[----:B------:R-:W-:Y:S02]  /*3d60*/  UISETP.GT.U32.AND UP0, UPT, UR13, 0x1, UPT ;  /* 0x000000010d00788c */ /* 0x000fe4000bf04070 */
[----:B------:R-:W-:-:S04]  /*3d70*/  ULEA UR8, UR19, UR14, 0x3 ;  /* 0x0000000e13087291 */ /* 0x000fc8000f8e183f */
[----:B------:R-:W-:Y:S01]  /*3d80*/  UIADD3 UR8, UR8, 0x30, URZ ;  /* 0x0000003008087890 */ /* 0x000fe2000fffe03f */
[----:B------:R-:W-:-:S03]  /*3d90*/  PLOP3.LUT P0, PT, PT, PT, UP0, 0x80, 0x0 ;  /* 0x000000000000781c */ /* 0x000fc60003f0f008 */
[----:B------:R-:W-:-:S09]  /*3da0*/  UPRMT UR8, URZ, 0x654, UR8 ;  /* 0x000006543f087896 */ /* 0x000fd20008000008 */
[----:B------:R-:W-:Y:S01]  /*3db0*/  SYNCS.ARRIVE.TRANS64.RED.A1T0 RZ, [UR8], RZ ;  /* 0x000000ffffff79a7 */ /* 0x000fe20008100408 */
[----:B------:R-:W-:Y:S05]  /*3dc0*/  @P0 BRA `(.L_x_26) ;  /* 0x0000000000040947 */ /* 0x000fea0003800000 */
[----:B------:R-:W-:Y:S01]  /*3dd0*/  BPT.TRAP 0x1 ;  /* 0x000000040000795c */ /* 0x000fe20000300000 */
.L_x_26:
[----:B------:R-:W-:Y:S01]  /*3de0*/  UIADD3 UR18, UR18, 0x1, URZ ;  /* 0x0000000112127890 */ /* 0x000fe2000fffe03f */
[C---:B------:R-:W-:Y:S01]  /*3df0*/  ISETP.GT.AND P0, PT, R228.reuse, 0x1, PT ;  /* 0x00000001e400780c */ /* 0x040fe20003f04270 */
[----:B------:R-:W-:Y:S01]  /*3e00*/  UIADD3 UR19, UR19, 0x1, URZ ;  /* 0x0000000113137890 */ /* 0x000fe2000fffe03f */
[----:B------:R-:W-:Y:S01]  /*3e10*/  VIADD R228, R228, 0xffffffff ;  /* 0xffffffffe4e47836 */ /* 0x000fe20000000000 */
[----:B------:R-:W-:Y:S02]  /*3e20*/  UISETP.NE.AND UP0, UPT, UR18, 0x6, UPT ;  /* 0x000000061200788c */ /* 0x000fe4000bf05270 */
[----:B------:R-:W-:Y:S02]  /*3e30*/  UISETP.NE.AND UP1, UPT, UR19, 0x6, UPT ;  /* 0x000000061300788c */ /* 0x000fe4000bf25270 */
[----:B------:R-:W-:Y:S02]  /*3e40*/  USEL UR8, URZ, 0x1, UP0 ;  /* 0x000000013f087887 */ /* 0x000fe40008000000 */
[----:B------:R-:W-:-:S02]  /*3e50*/  USEL UR18, UR18, URZ, UP0 ;  /* 0x0000003f12127287 */ /* 0x000fc40008000000 */
[----:B------:R-:W-:Y:S02]  /*3e60*/  USEL UR19, UR19, URZ, UP1 ;  /* 0x0000003f13137287 */ /* 0x000fe40008800000 */
[----:B-----5:R-:W-:Y:S01]  /*3e70*/  LOP3.LUT R227, R227, UR8, RZ, 0x3c, !PT ;  /* 0x00000008e3e37c12 */ /* 0x020fe2000f8e3cff */
[----:B------:R-:W-:Y:S01]  /*3e80*/  UMOV UR8, 0x1 ;  /* 0x0000000100087882 */ /* 0x000fe20000000000 */
[----:B------:R-:W-:Y:S08]  /*3e90*/  @P0 BRA `(.L_x_27) ;  /* 0xffffffec00900947 */ /* 0x000ff0000383ffff */
.L_x_19:
[----:B------:R-:W-:-:S04]  /*3ea0*/  UISETP.NE.AND UP0, UPT, UR6, URZ, UPT ;  /* 0x0000003f0600728c */ /* 0x000fc8000bf05270 */
[----:B------:R-:W-:-:S06]  /*3eb0*/  USEL UR6, URZ, 0x1, !UP0 ;  /* 0x000000013f067887 */ /* 0x000fcc000c000000 */
[----:B------:R-:W-:-:S13]  /*3ec0*/  ISETP.NE.AND P0, PT, RZ, UR6, PT ;  /* 0x00000006ff007c0c */ /* 0x000fda000bf05270 */
[----:B------:R-:W-:Y:S05]  /*3ed0*/  @!P0 BRA `(.L_x_28) ;  /* 0x0000000c00dc8947 */ /* 0x000fea0003800000 */
[----:B------:R-:W4:Y:S04]  /*3ee0*/  LDL.LU R227, [R1+0x74] ;  /* 0x0000740001e37983 */ /* 0x000f280000300800 */
[----:B----4-:R4:W-:Y:S04]  /*3ef0*/  STL [R1+0x88], R227 ;  /* 0x000088e301007387 */ /* 0x0109e80000100800 */
[----:B----4-:R-:W4:Y:S04]  /*3f00*/  LDL.LU R227, [R1+0x70] ;  /* 0x0000700001e37983 */ /* 0x010f280000300800 */
        /* <DEDUP_REMOVED lines=55> */
[----:B----4-:R-:W4:Y:S01]  /*4280*/  LDL.LU R227, [R1] ;  /* 0x0000000001e37983 */ /* 0x010f220000300800 */
[----:B------:R-:W-:-:S02]  /*4290*/  WARPGROUP.DEPBAR.LE gsb0, 0x0 ;  /* 0x00008000000079c5 */ /* 0x000fc40000010000 */
[----:B------:R-:W-:Y:S01]  /*42a0*/  FADD R226, R88, R226 ;  /* 0x000000e258e27221 */ /* 0x000fe20000000000 */
        /* <DEDUP_REMOVED lines=97> */
[----:B----4-:R-:W-:-:S05]  /*48c0*/  FADD R227, R58, R227 ;  /* 0x000000e33ae37221 */ /* 0x010fca0000000000 */
[----:B------:R4:W-:Y:S04]  /*48d0*/  STL [R1], R227 ;  /* 0x000000e301007387 */ /* 0x0009e80000100800 */
[----:B----4-:R-:W4:Y:S02]  /*48e0*/  LDL.LU R227, [R1+0xf8] ;  /* 0x0000f80001e37983 */ /* 0x010f240000300800 */
[----:B----4-:R-:W-:-:S05]  /*48f0*/  FADD R227, R59, R227 ;  /* 0x000000e33be37221 */ /* 0x010fca0000000000 */
[----:B------:R4:W-:Y:S04]  /*4900*/  STL [R1+0x4], R227 ;  /* 0x000004e301007387 */ /* 0x0009e80000100800 */
        /* <DEDUP_REMOVED lines=83> */
[----:B------:R4:W-:Y:S02]  /*4e40*/  STL [R1+0x74], R227 ;  /* 0x000074e301007387 */ /* 0x0009e40000100800 */
.L_x_28:
[----:B------:R-:W-:Y:S02]  /*4e50*/  WARPGROUP.DEPBAR.LE gsb0, 0x0 ;  /* 0x00008000000079c5 */ /* 0x000fe40000010000 */
[----:B------:R-:W5:Y:S02]  /*4e60*/  LDC R24, c[0x0][0x28c] ;  /* 0x0000a300ff187b82 */ /* 0x000f640000000800 */
[----:B-----5:R-:W-:-:S13]  /*4e70*/  ISETP.GE.AND P0, PT, R24, 0x1, PT ;  /* 0x000000011800780c */ /* 0x020fda0003f06270 */
[----:B------:R-:W-:Y:S05]  /*4e80*/  @!P0 BRA `(.L_x_29) ;  /* 0x0000000000488947 */ /* 0x000fea0003800000 */
[----:B------:R-:W-:-:S06]  /*4e90*/  UISETP.NE.AND UP0, UPT, UR23, 0x3, UPT ;  /* 0x000000031700788c */ /* 0x000fcc000bf05270 */
[----:B------:R-:W-:-:S13]  /*4ea0*/  PLOP3.LUT P0, PT, PT, PT, UP0, 0x80, 0x0 ;  /* 0x000000000000781c */ /* 0x000fda0003f0f008 */
[----:B------:R-:W-:Y:S05]  /*4eb0*/  @!P0 BRA `(.L_x_30) ;  /* 0x0000000000048947 */ /* 0x000fea0003800000 */
[----:B------:R-:W-:Y:S01]  /*4ec0*/  BPT.TRAP 0x1 ;  /* 0x000000040000795c */ /* 0x000fe20000300000 */
.L_x_30:
[----:B------:R-:W-:-:S04]  /*4ed0*/  UISETP.LT.AND UP0, UPT, UR12, 0x1, UPT ;  /* 0x000000010c00788c */ /* 0x000fc8000bf01270 */
[----:B------:R-:W-:Y:S02]  /*4ee0*/  USEL UR8, UR12, 0x1, UP0 ;  /* 0x000000010c087887 */ /* 0x000fe40008000000 */
[----:B------:R-:W-:Y:S02]  /*4ef0*/  UISETP.GT.U32.AND UP0, UPT, UR13, 0x1, UPT ;  /* 0x000000010d00788c */ /* 0x000fe4000bf04070 */
[----:B------:R-:W-:-:S04]  /*4f00*/  UIADD3 UR8, UR5, UR12, -UR8 ;  /* 0x0000000c05087290 */ /* 0x000fc8000fffe808 */
[----:B------:R-:W-:Y:S01]  /*4f10*/  UIMAD.WIDE.U32 UR6, UR8, -0x55555555, URZ ;  /* 0xaaaaaaab080678a5 */ /* 0x000fe2000f8e003f */
[----:B------:R-:W-:-:S03]  /*4f20*/  PLOP3.LUT P0, PT, PT, PT, UP0, 0x80, 0x0 ;  /* 0x000000000000781c */ /* 0x000fc60003f0f008 */
[----:B------:R-:W-:-:S04]  /*4f30*/  USHF.R.U32.HI UR6, URZ, 0x2, UR7 ;  /* 0x000000023f067899 */ /* 0x000fc80008011607 */
[----:B------:R-:W-:-:S04]  /*4f40*/  UIMAD UR8, UR6, -0x6, UR8 ;  /* 0xfffffffa060878a4 */ /* 0x000fc8000f8e0208 */
[----:B------:R-:W-:-:S04]  /*4f50*/  ULEA UR8, UR8, UR14, 0x3 ;  /* 0x0000000e08087291 */ /* 0x000fc8000f8e183f */
[----:B------:R-:W-:-:S04]  /*4f60*/  UIADD3 UR8, UR8, 0x30, URZ ;  /* 0x0000003008087890 */ /* 0x000fc8000fffe03f */
[----:B------:R-:W-:-:S09]  /*4f70*/  UPRMT UR8, URZ, 0x654, UR8 ;  /* 0x000006543f087896 */ /* 0x000fd20008000008 */
[----:B------:R-:W-:Y:S01]  /*4f80*/  SYNCS.ARRIVE.TRANS64.RED.A1T0 RZ, [UR8], RZ ;  /* 0x000000ffffff79a7 */ /* 0x000fe20008100408 */
[----:B------:R-:W-:Y:S05]  /*4f90*/  @P0 BRA `(.L_x_29) ;  /* 0x0000000000040947 */ /* 0x000fea0003800000 */
[----:B------:R-:W-:Y:S01]  /*4fa0*/  BPT.TRAP 0x1 ;  /* 0x000000040000795c */ /* 0x000fe20000300000 */
.L_x_29:
[----:B------:R0:W-:Y:S01]  /*4fb0*/  STL [R1+0x8c], R2 ;  /* 0x00008c0201007387 */ /* 0x0001e20000100800 */
[----:B------:R-:W1:Y:S01]  /*4fc0*/  LDC R29, c[0x0][0x288] ;  /* 0x0000a200ff1d7b82 */ /* 0x000e620000000800 */
[----:B------:R-:W-:Y:S02]  /*4fd0*/  UIADD3 UR9, UR12, UR5, URZ ;  /* 0x000000050c097290 */ /* 0x000fe4000fffe03f */
[----:B------:R-:W-:Y:S01]  /*4fe0*/  USHF.R.S32.HI UR10, URZ, 0x1f, UR22 ;  /* 0x0000001f3f0a7899 */ /* 0x000fe20008011416 */
[----:B------:R-:W-:Y:S01]  /*4ff0*/  ULDC.64 UR6, c[0x0][0x5d0] ;  /* 0x0001740000067ab9 */ /* 0x000fe20000000a00 */
[----:B------:R-:W-:Y:S01]  /*5000*/  ULDC UR11, c[0x0][0x284] ;  /* 0x0000a100000b7ab9 */ /* 0x000fe20000000800 */
[----:B0-----:R-:W2:Y:S04]  /*5010*/  LDL.LU R2, [R1+0x80] ;  /* 0x0000800001027983 */ /* 0x001ea80000300800 */
[----:B------:R0:W-:Y:S04]  /*5020*/  STL [R1+0x88], R0 ;  /* 0x0000880001007387 */ /* 0x0001e80000100800 */
[----:B----4-:R-:W4:Y:S01]  /*5030*/  LDL.LU R227, [R1+0x84] ;  /* 0x0000840001e37983 */ /* 0x010f220000300800 */
[----:B0-----:R-:W0:Y:S02]  /*5040*/  S2R R0, SR_TID.X ;  /* 0x0000000000007919 */ /* 0x001e240000002100 */
[----:B0-----:R-:W-:-:S02]  /*5050*/  SHF.R.U32.HI R24, RZ, 0x2, R0 ;  /* 0x00000002ff187819 */ /* 0x001fc40000011600 */
[----:B------:R-:W-:Y:S02]  /*5060*/  LOP3.LUT R26, R0, 0x60, RZ, 0xc0, !PT ;  /* 0x00000060001a7812 */ /* 0x000fe400078ec0ff */
[----:B------:R-:W-:Y:S02]  /*5070*/  SHF.R.U32.HI R27, RZ, 0x7, R0 ;  /* 0x00000007ff1b7819 */ /* 0x000fe40000011600 */
[----:B------:R-:W-:Y:S02]  /*5080*/  LOP3.LUT R25, R24, 0x7, RZ, 0xc0, !PT ;  /* 0x0000000718197812 */ /* 0x000fe400078ec0ff */
[----:B------:R-:W-:Y:S02]  /*5090*/  SHF.R.U32.HI R28, RZ, 0x1, R26 ;  /* 0x00000001ff1c7819 */ /* 0x000fe4000001161a */
[----:B------:R-:W-:Y:S02]  /*50a0*/  LOP3.LUT R24, R27, 0x1, RZ, 0xc0, !PT ;  /* 0x000000011b187812 */ /* 0x000fe400078ec0ff */
[----:B------:R-:W-:Y:S01]  /*50b0*/  IADD3 R27, RZ, -R28, -R25 ;  /* 0x8000001cff1b7210 */ /* 0x000fe20007ffe819 */
[----:B------:R-:W-:-:S02]  /*50c0*/  IMAD.SHL.U32 R32, R0, 0x2, RZ ;  /* 0x0000000200207824 */ /* 0x000fc400078e00ff */
[C---:B------:R-:W-:Y:S02]  /*50d0*/  IMAD.SHL.U32 R26, R24.reuse, 0x40, RZ ;  /* 0x00000040181a7824 */ /* 0x040fe400078e00ff */
[----:B------:R-:W-:Y:S01]  /*50e0*/  IMAD R42, R24, -0x40, R27 ;  /* 0xffffffc0182a7824 */ /* 0x000fe200078e021b */
[----:B------:R-:W-:Y:S01]  /*50f0*/  LOP3.LUT R24, R0, 0x3, RZ, 0xc0, !PT ;  /* 0x0000000300187812 */ /* 0x000fe200078ec0ff */
[----:B--2---:R-:W-:Y:S02]  /*5100*/  IMAD.SHL.U32 R41, R2, 0x80, RZ ;  /* 0x0000008002297824 */ /* 0x004fe400078e00ff */
[----:B------:R0:W5:Y:S04]  /*5110*/  LDL.LU R2, [R1+0x8c] ;  /* 0x00008c0001027983 */ /* 0x0001680000300800 */
[----:B------:R0:W5:Y:S01]  /*5120*/  LDL.LU R0, [R1+0x88] ;  /* 0x0000880001007983 */ /* 0x0001620000300800 */
[----:B------:R-:W-:Y:S01]  /*5130*/  LOP3.LUT R43, R26, 0x40, R25, 0xe2, !PT ;  /* 0x000000401a2b7812 */ /* 0x000fe200078ee219 */
[----:B----4-:R-:W-:Y:S01]  /*5140*/  IMAD.SHL.U32 R25, R227, 0x100, RZ ;  /* 0x00000100e3197824 */ /* 0x010fe200078e00ff */
[----:B------:R-:W-:Y:S01]  /*5150*/  UISETP.GT.U32.AND UP0, UPT, UR9, 0x5, UPT ;  /* 0x000000050900788c */ /* 0x000fe2000bf04070 */
[C---:B-1----:R-:W-:Y:S01]  /*5160*/  ISETP.GE.AND P0, PT, R41.reuse, R29, PT ;  /* 0x0000001d2900720c */ /* 0x042fe20003f06270 */
[----:B------:R-:W-:Y:S01]  /*5170*/  UIMAD UR5, UR10, UR6, URZ ;  /* 0x000000060a0572a4 */ /* 0x000fe2000f8e023f */
[----:B------:R-:W-:Y:S01]  /*5180*/  LOP3.LUT R32, R41, 0x6, R32, 0xf8, !PT ;  /* 0x0000000629207812 */ /* 0x000fe200078ef820 */
[----:B------:R-:W-:Y:S01]  /*5190*/  UISETP.LT.U32.AND UP0, UPT, UR12, 0x6, UP0 ;  /* 0x000000060c00788c */ /* 0x000fe20008701070 */
[----:B------:R-:W-:Y:S01]  /*51a0*/  ISETP.GE.OR P0, PT, R25, UR11, P0 ;  /* 0x0000000b19007c0c */ /* 0x000fe20008706670 */
[----:B------:R-:W-:Y:S01]  /*51b0*/  UISETP.GE.U32.AND UP1, UPT, UR12, 0x6, UPT ;  /* 0x000000060c00788c */ /* 0x000fe2000bf26070 */
[----:B------:R-:W-:Y:S01]  /*51c0*/  IMAD.U32 R27, RZ, RZ, UR6 ;  /* 0x00000006ff1b7e24 */ /* 0x000fe2000f8e00ff */
[----:B------:R-:W-:Y:S01]  /*51d0*/  UIMAD UR8, UR22, UR7, UR5 ;  /* 0x00000007160872a4 */ /* 0x000fe2000f8e0205 */
[----:B------:R-:W-:Y:S01]  /*51e0*/  SHF.R.S32.HI R33, RZ, 0x1f, R32 ;  /* 0x0000001fff217819 */ /* 0x000fe20000011420 */
[----:B------:R-:W-:-:S02]  /*51f0*/  UIMAD.WIDE.U32 UR6, UR9, -0x55555555, URZ ;  /* 0xaaaaaaab090678a5 */ /* 0x000fc4000f8e003f */
[----:B------:R-:W-:Y:S02]  /*5200*/  USEL UR5, URZ, 0x1, !UP0 ;  /* 0x000000013f057887 */ /* 0x000fe4000c000000 */
[----:B------:R-:W-:Y:S01]  /*5210*/  USHF.R.U32.HI UR6, URZ, 0x2, UR7 ;  /* 0x000000023f067899 */ /* 0x000fe20008011607 */
[----:B------:R-:W-:Y:S01]  /*5220*/  IMAD.WIDE.U32 R26, R27, UR22, R32 ;  /* 0x000000161b1a7c25 */ /* 0x000fe2000f8e0020 */
[----:B------:R-:W-:Y:S01]  /*5230*/  ULOP3.LUT UR4, UR4, UR5, URZ, 0x3c, !UPT ;  /* 0x0000000504047292 */ /* 0x000fe2000f8e3c3f */
[----:B------:R-:W-:Y:S02]  /*5240*/  IADD3 R42, -R25, UR11, R42 ;  /* 0x0000000b192a7c10 */ /* 0x000fe4000fffe12a */
[----:B------:R-:W-:Y:S01]  /*5250*/  IMAD.WIDE R38, R227, 0x100, RZ ;  /* 0x00000100e3267825 */ /* 0x000fe200078e02ff */
[----:B------:R-:W-:Y:S02]  /*5260*/  UIMAD UR5, UR6, -0x6, UR9 ;  /* 0xfffffffa060578a4 */ /* 0x000fe4000f8e0209 */
[----:B------:R-:W-:Y:S01]  /*5270*/  @UP1 ULOP3.LUT UR4, UR4, 0x1, UR6, 0x78, !UPT ;  /* 0x0000000104041892 */ /* 0x000fe2000f8e7806 */
[----:B------:R-:W-:-:S02]  /*5280*/  IMAD R24, R24, -0x2, R29 ;  /* 0xfffffffe18187824 */ /* 0x000fc400078e021d */
[----:B------:R-:W-:Y:S01]  /*5290*/  VIADD R27, R27, UR8 ;  /* 0x000000081b1b7c36 */ /* 0x000fe20008000000 */
[----:B------:R-:W-:Y:S01]  /*52a0*/  LOP3.LUT R43, R38, R43, R28, 0xfe, !PT ;  /* 0x0000002b262b7212 */ /* 0x000fe200078efe1c */
[----:B------:R-:W-:Y:S02]  /*52b0*/  IMAD.IADD R41, R24, 0x1, -R41 ;  /* 0x0000000118297824 */ /* 0x000fe400078e0a29 */
[----:B------:R-:W-:Y:S01]  /*52c0*/  IMAD.MOV.U32 R40, RZ, RZ, -0x1 ;  /* 0xffffffffff287424 */ /* 0x000fe200078e00ff */
[----:B0-----:R-:W-:Y:S06]  /*52d0*/  @P0 BRA `(.L_x_31) ;  /* 0x0000008c00fc0947 */ /* 0x001fec0003800000 */
[----:B------:R-:W0:Y:S01]  /*52e0*/  LDC.64 R28, c[0x0][0x5c8] ;  /* 0x00017200ff1c7b82 */ /* 0x000e220000000a00 */
[----:B------:R-:W-:Y:S01]  /*52f0*/  ULDC.64 UR6, c[0x0][0x5c0] ;  /* 0x0001700000067ab9 */ /* 0x000fe20000000a00 */
[----:B------:R-:W-:Y:S01]  /*5300*/  BSSY B0, `(.L_x_31) ;  /* 0x00008fc000007945 */ /* 0x000fe20003800000 */
[-C--:B0-----:R-:W-:Y:S01]  /*5310*/  IMAD R24, R39, R28.reuse, RZ ;  /* 0x0000001c27187224 */ /* 0x081fe200078e02ff */
[----:B------:R-:W-:Y:S01]  /*5320*/  SHF.L.U64.HI R34, R28, 0x3, R29 ;  /* 0x000000031c227819 */ /* 0x000fe2000001021d */
[----:B------:R-:W-:-:S04]  /*5330*/  IMAD.WIDE.U32 R26, R43, R28, R26 ;  /* 0x0000001c2b1a7225 */ /* 0x000fc800078e001a */
[----:B------:R-:W-:Y:S01]  /*5340*/  IMAD R25, R43, R29, R24 ;  /* 0x0000001d2b197224 */ /* 0x000fe200078e0218 */
[----:B------:R-:W-:Y:S01]  /*5350*/  IADD3 R24, P3, R26, UR6, RZ ;  /* 0x000000061a187c10 */ /* 0x000fe2000ff7e0ff */
[C---:B------:R-:W-:Y:S01]  /*5360*/  IMAD.SHL.U32 R35, R28.reuse, 0x8, RZ ;  /* 0x000000081c237824 */ /* 0x040fe200078e00ff */
[----:B------:R-:W-:Y:S01]  /*5370*/  LEA R30, P2, R28, R26, 0x7 ;  /* 0x0000001a1c1e7211 */ /* 0x000fe200078438ff */
[----:B------:R-:W-:-:S03]  /*5380*/  IMAD.IADD R27, R27, 0x1, R25 ;  /* 0x000000011b1b7824 */ /* 0x000fc600078e0219 */
[----:B------:R-:W-:Y:S02]  /*5390*/  IADD3 R26, P1, P0, R26, UR6, R35 ;  /* 0x000000061a1a7c10 */ /* 0x000fe4000f83e023 */
[----:B------:R-:W-:Y:S02]  /*53a0*/  IADD3.X R25, R27, UR7, RZ, P3, !PT ;  /* 0x000000071b197c10 */ /* 0x000fe40009ffe4ff */
[----:B------:R-:W-:Y:S02]  /*53b0*/  FSETP.NEU.AND P3, PT, RZ, UR21, PT ;  /* 0x00000015ff007c0b */ /* 0x000fe4000bf6d000 */
[----:B------:R-:W-:Y:S02]  /*53c0*/  LEA.HI.X R31, R28, R27, R29, 0x7, P2 ;  /* 0x0000001b1c1f7211 */ /* 0x000fe400010f3c1d */
[C---:B------:R-:W-:Y:S02]  /*53d0*/  IADD3 R28, P2, R30.reuse, UR6, RZ ;  /* 0x000000061e1c7c10 */ /* 0x040fe4000ff5e0ff */
[----:B------:R-:W-:-:S02]  /*53e0*/  IADD3 R30, P5, P6, R30, UR6, R35 ;  /* 0x000000061e1e7c10 */ /* 0x000fc4000febe023 */
[----:B------:R-:W-:Y:S02]  /*53f0*/  IADD3.X R29, R31, UR7, RZ, P2, !PT ;  /* 0x000000071f1d7c10 */ /* 0x000fe400097fe4ff */
[--C-:B------:R-:W-:Y:S02]  /*5400*/  IADD3.X R27, R27, UR7, R34.reuse, P1, P0 ;  /* 0x000000071b1b7c10 */ /* 0x100fe40008fe0422 */
[----:B------:R-:W-:Y:S01]  /*5410*/  IADD3.X R31, R31, UR7, R34, P5, P6 ;  /* 0x000000071f1f7c10 */ /* 0x000fe2000afec422 */
[----:B------:R-:W-:Y:S06]  /*5420*/  @!P3 BRA `(.L_x_32) ;  /* 0x0000006c001cb947 */ /* 0x000fec0003800000 */
[----:B------:R-:W-:Y:S01]  /*5430*/  ULDC.64 UR8, c[0x0][0x5b8] ;  /* 0x00016e0000087ab9 */ /* 0x000fe20000000a00 */
[----:B------:R-:W-:Y:S01]  /*5440*/  ISETP.GE.AND P0, PT, R42, 0x1, PT ;  /* 0x000000012a00780c */ /* 0x000fe20003f06270 */
[----:B------:R-:W-:Y:S02]  /*5450*/  UIMAD UR6, UR10, UR8, URZ ;  /* 0x000000080a0672a4 */ /* 0x000fe4000f8e023f */
[----:B------:R-:W-:Y:S01]  /*5460*/  IMAD.U32 R35, RZ, RZ, UR8 ;  /* 0x00000008ff237e24 */ /* 0x000fe2000f8e00ff */
[----:B------:R-:W-:Y:S01]  /*5470*/  BSSY B1, `(.L_x_33) ;  /* 0x0000010000017945 */ /* 0x000fe20003800000 */
[----:B------:R-:W-:Y:S01]  /*5480*/  ISETP.LT.OR P3, PT, R41, 0x1, !P0 ;  /* 0x000000012900780c */ /* 0x000fe20004761670 */
[----:B------:R-:W-:Y:S02]  /*5490*/  UIMAD UR6, UR22, UR9, UR6 ;  /* 0x00000009160672a4 */ /* 0x000fe4000f8e0206 */
[----:B------:R-:W-:Y:S01]  /*54a0*/  IMAD.WIDE.U32 R32, R35, UR22, R32 ;  /* 0x0000001623207c25 */ /* 0x000fe2000f8e0020 */
[----:B------:R-:W-:-:S03]  /*54b0*/  ULDC.64 UR8, c[0x0][0x5a8] ;  /* 0x00016a0000087ab9 */ /* 0x000fc60000000a00 */
[----:B------:R-:W-:Y:S02]  /*54c0*/  IMAD.MOV.U32 R36, RZ, RZ, R32 ;  /* 0x000000ffff247224 */ /* 0x000fe400078e0020 */
[----:B------:R-:W-:Y:S01]  /*54d0*/  VIADD R37, R33, UR6 ;  /* 0x0000000621257c36 */ /* 0x000fe20008000000 */
[----:B------:R-:W-:Y:S02]  /*54e0*/  ULDC.64 UR6, c[0x0][0x5b0] ;  /* 0x00016c0000067ab9 */ /* 0x000fe40000000a00 */
[----:B------:R-:W-:Y:S02]  /*54f0*/  IMAD R34, R39, UR6, RZ ;  /* 0x0000000627227c24 */ /* 0x000fe4000f8e02ff */
[----:B------:R-:W-:-:S04]  /*5500*/  IMAD.WIDE.U32 R32, R43, UR6, R36 ;  /* 0x000000062b207c25 */ /* 0x000fc8000f8e0024 */
[--C-:B------:R-:W-:Y:S01]  /*5510*/  IMAD R35, R43, UR7, R34.reuse ;  /* 0x000000072b237c24 */ /* 0x100fe2000f8e0222 */
[----:B------:R-:W-:Y:S02]  /*5520*/  IADD3 R32, P1, R32, UR8, RZ ;  /* 0x0000000820207c10 */ /* 0x000fe4000ff3e0ff */
[----:B------:R-:W-:Y:S02]  /*5530*/  PRMT R34, RZ, 0x7610, R34 ;  /* 0x00007610ff227816 */ /* 0x000fe40000000022 */
[----:B------:R-:W-:Y:S01]  /*5540*/  IADD3.X R33, R33, UR9, R35, P1, !PT ;  /* 0x0000000921217c10 */ /* 0x000fe20008ffe423 */
[----:B------:R-:W-:Y:S08]  /*5550*/  @P3 BRA `(.L_x_34) ;  /* 0x0000000000043947 */ /* 0x000ff00003800000 */
[----:B------:R0:W5:Y:S02]  /*5560*/  LDG.E.U8 R34, desc[UR16][R32.64] ;  /* 0x0000001020227981 */ /* 0x000164000c1e1100 */
.L_x_34:
[----:B------:R-:W-:Y:S05]  /*5570*/  BSYNC B1 ;  /* 0x0000000000017941 */ /* 0x000fea0003800000 */
.L_x_33:
[----:B-----5:R-:W-:Y:S01]  /*5580*/  LOP3.LUT R34, R34, 0xff, RZ, 0xc0, !PT ;  /* 0x000000ff22227812 */ /* 0x020fe200078ec0ff */
[----:B------:R-:W-:Y:S01]  /*5590*/  BSSY B1, `(.L_x_35) ;  /* 0x000000b000017945 */ /* 0x000fe20003800000 */
[----:B------:R-:W-:Y:S02]  /*55a0*/  ISETP.LT.OR P2, PT, R41, 0x2, !P0 ;  /* 0x000000022900780c */ /* 0x000fe40004741670 */
[----:B------:R-:W-:-:S05]  /*55b0*/  F2FP.F16.E5M2.UNPACK_B R34, R34 ;  /* 0x00000022ff22723e */ /* 0x000fca00020004ff */
[----:B------:R-:W-:-:S05]  /*55c0*/  HADD2.F32 R34, -RZ, R34.H0_H0 ;  /* 0x20000022ff227230 */ /* 0x000fca0000004100 */
[----:B------:R-:W-:Y:S01]  /*55d0*/  FMUL R35, R34, UR21 ;  /* 0x0000001522237c20 */ /* 0x000fe20008400000 */
[----:B------:R-:W-:-:S03]  /*55e0*/  PRMT R34, RZ, 0x7610, R34 ;  /* 0x00007610ff227816 */ /* 0x000fc60000000022 */
[----:B------:R-:W-:-:S05]  /*55f0*/  FFMA R35, R226, UR20, R35 ;  /* 0x00000014e2237c23 */ /* 0x000fca0008000023 */
[----:B------:R-:W-:-:S05]  /*5600*/  F2FP.SATFINITE.E5M2.F32.PACK_AB_MERGE_C R35, RZ, R35, RZ ;  /* 0x00000023ff23723e */ /* 0x000fca00048060ff */
[----:B------:R1:W-:Y:S01]  /*5610*/  @!P3 STG.E.U8 desc[UR16][R24.64], R35 ;  /* 0x000000231800b986 */ /* 0x0003e2000c101110 */
[----:B------:R-:W-:Y:S05]  /*5620*/  @P2 BRA `(.L_x_36) ;  /* 0x0000000000042947 */ /* 0x000fea0003800000 */
[----:B------:R2:W5:Y:S02]  /*5630*/  LDG.E.U8 R34, desc[UR16][R32.64+0x1] ;  /* 0x0000011020227981 */ /* 0x000564000c1e1100 */
.L_x_36:
[----:B------:R-:W-:Y:S05]  /*5640*/  BSYNC B1 ;  /* 0x0000000000017941 */ /* 0x000fea0003800000 */
.L_x_35:
[----:B-----5:R-:W-:Y:S01]  /*5650*/  LOP3.LUT R34, R34, 0xff, RZ, 0xc0, !PT ;  /* 0x000000ff22227812 */ /* 0x020fe200078ec0ff */
[----:B------:R-:W-:Y:S01]  /*5660*/  BSSY B1, `(.L_x_37) ;  /* 0x0000013000017945 */ /* 0x000fe20003800000 */
[----:B------:R-:W-:Y:S02]  /*5670*/  IADD3 R45, P1, R43, 0x8, RZ ;  /* 0x000000082b2d7810 */ /* 0x000fe40007f3e0ff */
[----:B------:R-:W-:-:S03]  /*5680*/  F2FP.F16.E5M2.UNPACK_B R34, R34 ;  /* 0x00000022ff22723e */ /* 0x000fc600020004ff */
[----:B-1----:R-:W-:Y:S01]  /*5690*/  IMAD.X R35, RZ, RZ, R39, P1 ;  /* 0x000000ffff237224 */ /* 0x002fe200008e0627 */
[----:B------:R-:W-:Y:S01]  /*56a0*/  ISETP.GE.AND P1, PT, R42, 0x9, PT ;  /* 0x000000092a00780c */ /* 0x000fe20003f26270 */
[----:B------:R-:W-:Y:S02]  /*56b0*/  HADD2.F32 R34, -RZ, R34.H0_H0 ;  /* 0x20000022ff227230 */ /* 0x000fe40000004100 */
[----:B------:R-:W-:Y:S01]  /*56c0*/  IMAD R46, R35, UR6, RZ ;  /* 0x00000006232e7c24 */ /* 0x000fe2000f8e02ff */
[----:B------:R-:W-:Y:S02]  /*56d0*/  ISETP.LT.OR P5, PT, R41, 0x1, !P1 ;  /* 0x000000012900780c */ /* 0x000fe40004fa1670 */
[----:B------:R-:W-:Y:S01]  /*56e0*/  FMUL R44, R34, UR21 ;  /* 0x00000015222c7c20 */ /* 0x000fe20008400000 */
[----:B------:R-:W-:-:S04]  /*56f0*/  IMAD.WIDE.U32 R34, R45, UR6, R36 ;  /* 0x000000062d227c25 */ /* 0x000fc8000f8e0024 */
[----:B------:R-:W-:Y:S01]  /*5700*/  FFMA R44, R225, UR20, R44 ;  /* 0x00000014e12c7c23 */ /* 0x000fe2000800002c */
[----:B------:R-:W-:Y:S01]  /*5710*/  IMAD R45, R45, UR7, R46 ;  /* 0x000000072d2d7c24 */ /* 0x000fe2000f8e022e */
[----:B------:R-:W-:-:S03]  /*5720*/  IADD3 R34, P3, R34, UR8, RZ ;  /* 0x0000000822227c10 */ /* 0x000fc6000ff7e0ff */
[----:B------:R-:W-:Y:S02]  /*5730*/  F2FP.SATFINITE.E5M2.F32.PACK_AB_MERGE_C R47, RZ, R44, RZ ;  /* 0x0000002cff2f723e */ /* 0x000fe400048060ff */
[----:B------:R-:W-:Y:S02]  /*5740*/  IADD3.X R35, R35, UR9, R45, P3, !PT ;  /* 0x0000000923237c10 */ /* 0x000fe40009ffe42d */
[----:B------:R-:W-:Y:S01]  /*5750*/  PRMT R44, RZ, 0x7610, R44 ;  /* 0x00007610ff2c7816 */ /* 0x000fe2000000002c */
[----:B------:R1:W-:Y:S01]  /*5760*/  @!P2 STG.E.U8 desc[UR16][R24.64+0x1], R47 ;  /* 0x0000012f1800a986 */ /* 0x0003e2000c101110 */
[----:B------:R-:W-:Y:S05]  /*5770*/  @P5 BRA `(.L_x_38) ;  /* 0x0000000000045947 */ /* 0x000fea0003800000 */
[----:B------:R4:W5:Y:S02]  /*5780*/  LDG.E.U8 R44, desc[UR16][R34.64] ;  /* 0x00000010222c7981 */ /* 0x000964000c1e1100 */
.L_x_38:
[----:B------:R-:W-:Y:S05]  /*5790*/  BSYNC B1 ;  /* 0x0000000000017941 */ /* 0x000fea0003800000 */
.L_x_37:
        /* <DEDUP_REMOVED lines=12> */
.L_x_40:
[----:B------:R-:W-:Y:S05]  /*5860*/  BSYNC B1 ;  /* 0x0000000000017941 */ /* 0x000fea0003800000 */
.L_x_39:
[----:B-----5:R-:W-:Y:S01]  /*5870*/  LOP3.LUT R44, R44, 0xff, RZ, 0xc0, !PT ;  /* 0x000000ff2c2c7812 */ /* 0x020fe200078ec0ff */
[----:B------:R-:W-:Y:S01]  /*5880*/  BSSY B1, `(.L_x_41) ;  /* 0x000000b000017945 */ /* 0x000fe20003800000 */
[----:B------:R-:W-:Y:S02]  /*5890*/  ISETP.LT.OR P3, PT, R41, 0x9, !P0 ;  /* 0x000000092900780c */ /* 0x000fe40004761670 */
[----:B------:R-:W-:-:S05]  /*58a0*/  F2FP.F16.E5M2.UNPACK_B R44, R44 ;  /* 0x0000002cff2c723e */ /* 0x000fca00020004ff */
[----:B------:R-:W-:-:S05]  /*58b0*/  HADD2.F32 R44, -RZ, R44.H0_H0 ;  /* 0x2000002cff2c7230 */ /* 0x000fca0000004100 */
[----:B------:R-:W-:-:S04]  /*58c0*/  FMUL R44, R44, UR21 ;  /* 0x000000152c2c7c20 */ /* 0x000fc80008400000 */
[----:B------:R-:W-:-:S05]  /*58d0*/  FFMA R44, R223, UR20, R44 ;  /* 0x00000014df2c7c23 */ /* 0x000fca000800002c */
[----:B0-----:R-:W-:Y:S02]  /*58e0*/  F2FP.SATFINITE.E5M2.F32.PACK_AB_MERGE_C R45, RZ, R44, RZ ;  /* 0x0000002cff2d723e */ /* 0x001fe400048060ff */
[----:B------:R-:W-:-:S03]  /*58f0*/  PRMT R44, RZ, 0x7610, R44 ;  /* 0x00007610ff2c7816 */ /* 0x000fc6000000002c */
[----:B------:R0:W-:Y:S01]  /*5900*/  @!P2 STG.E.U8 desc[UR16][R26.64+0x1], R45 ;  /* 0x0000012d1a00a986 */ /* 0x0001e2000c101110 */
[----:B------:R-:W-:Y:S05]  /*5910*/  @P3 BRA `(.L_x_42) ;  /* 0x0000000000043947 */ /* 0x000fea0003800000 */
[----:B------:R0:W5:Y:S02]  /*5920*/  LDG.E.U8 R44, desc[UR16][R32.64+0x8] ;  /* 0x00000810202c7981 */ /* 0x000164000c1e1100 */
.L_x_42:
[----:B------:R-:W-:Y:S05]  /*5930*/  BSYNC B1 ;  /* 0x0000000000017941 */ /* 0x000fea0003800000 */
.L_x_41:
[----:B-----5:R-:W-:Y:S01]  /*5940*/  LOP3.LUT R44, R44, 0xff, RZ, 0xc0, !PT ;  /* 0x000000ff2c2c7812 */ /* 0x020fe200078ec0ff */
[----:B------:R-:W-:Y:S01]  /*5950*/  BSSY B1, `(.L_x_43) ;  /* 0x000000b000017945 */ /* 0x000fe20003800000 */
[----:B------:R-:W-:Y:S02]  /*5960*/  ISETP.LT.OR P2, PT, R41, 0xa, !P0 ;  /* 0x0000000a2900780c */ /* 0x000fe40004741670 */
[----:B------:R-:W-:-:S05]  /*5970*/  F2FP.F16.E5M2.UNPACK_B R44, R44 ;  /* 0x0000002cff2c723e */ /* 0x000fca00020004ff */
[----:B------:R-:W-:-:S05]  /*5980*/  HADD2.F32 R44, -RZ, R44.H0_H0 ;  /* 0x2000002cff2c7230 */ /* 0x000fca0000004100 */
[----:B0-----:R-:W-:Y:S01]  /*5990*/  FMUL R45, R44, UR21 ;  /* 0x000000152c2d7c20 */ /* 0x001fe20008400000 */
[----:B------:R-:W-:-:S03]  /*59a0*/  PRMT R44, RZ, 0x7610, R44 ;  /* 0x00007610ff2c7816 */ /* 0x000fc6000000002c */
[----:B------:R-:W-:-:S05]  /*59b0*/  FFMA R45, R222, UR20, R45 ;  /* 0x00000014de2d7c23 */ /* 0x000fca000800002d */
[----:B------:R-:W-:-:S05]  /*59c0*/  F2FP.SATFINITE.E5M2.F32.PACK_AB_MERGE_C R45, RZ, R45, RZ ;  /* 0x0000002dff2d723e */ /* 0x000fca00048060ff */
[----:B------:R0:W-:Y:S01]  /*59d0*/  @!P3 STG.E.U8 desc[UR16][R24.64+0x8], R45 ;  /* 0x0000082d1800b986 */ /* 0x0001e2000c101110 */
[----:B------:R-:W-:Y:S05]  /*59e0*/  @P2 BRA `(.L_x_44) ;  /* 0x0000000000042947 */ /* 0x000fea0003800000 */
[----:B------:R0:W5:Y:S02]  /*59f0*/  LDG.E.U8 R44, desc[UR16][R32.64+0x9] ;  /* 0x00000910202c7981 */ /* 0x000164000c1e1100 */
.L_x_44:
[----:B------:R-:W-:Y:S05]  /*5a00*/  BSYNC B1 ;  /* 0x0000000000017941 */ /* 0x000fea0003800000 */
.L_x_43:
        /* <DEDUP_REMOVED lines=12> */
.L_x_46:
[----:B------:R-:W-:Y:S05]  /*5ad0*/  BSYNC B1 ;  /* 0x0000000000017941 */ /* 0x000fea0003800000 */
.L_x_45:
        /* <DEDUP_REMOVED lines=12> */
.L_x_48:
[----:B------:R-:W-:Y:S05]  /*5ba0*/  BSYNC B1 ;  /* 0x0000000000017941 */ /* 0x000fea0003800000 */
.L_x_47:
        /* <DEDUP_REMOVED lines=12> */
.L_x_50:
[----:B------:R-:W-:Y:S05]  /*5c70*/  BSYNC B1 ;  /* 0x0000000000017941 */ /* 0x000fea0003800000 */
.L_x_49:
        /* <DEDUP_REMOVED lines=12> */
.L_x_52:
[----:B------:R-:W-:Y:S05]  /*5d40*/  BSYNC B1 ;  /* 0x0000000000017941 */ /* 0x000fea0003800000 */
.L_x_51:
        /* <DEDUP_REMOVED lines=12> */
.L_x_54:
[----:B------:R-:W-:Y:S05]  /*5e10*/  BSYNC B1 ;  /* 0x0000000000017941 */ /* 0x000fea0003800000 */
.L_x_53:
        /* <DEDUP_REMOVED lines=12> */
.L_x_56:
[----:B------:R-:W-:Y:S05]  /*5ee0*/  BSYNC B1 ;  /* 0x0000000000017941 */ /* 0x000fea0003800000 */
.L_x_55:
        /* <DEDUP_REMOVED lines=12> */
.L_x_58:
[----:B------:R-:W-:Y:S05]  /*5fb0*/  BSYNC B1 ;  /* 0x0000000000017941 */ /* 0x000fea0003800000 */
.L_x_57:
        /* <DEDUP_REMOVED lines=12> */
.L_x_60:
[----:B------:R-:W-:Y:S05]  /*6080*/  BSYNC B1 ;  /* 0x0000000000017941 */ /* 0x000fea0003800000 */
.L_x_59:
        /* <DEDUP_REMOVED lines=12> */
.L_x_62:
[----:B------:R-:W-:Y:S05]  /*6150*/  BSYNC B1 ;  /* 0x0000000000017941 */ /* 0x000fea0003800000 */
.L_x_61:
        /* <DEDUP_REMOVED lines=12> */
.L_x_64:
[----:B------:R-:W-:Y:S05]  /*6220*/  BSYNC B1 ;  /* 0x0000000000017941 */ /* 0x000fea0003800000 */
.L_x_63:
        /* <DEDUP_REMOVED lines=12> */
.L_x_66:
[----:B------:R-:W-:Y:S05]  /*62f0*/  BSYNC B1 ;  /* 0x0000000000017941 */ /* 0x000fea0003800000 */
.L_x_65:
        /* <DEDUP_REMOVED lines=12> */
.L_x_68:
[----:B------:R-:W-:Y:S05]  /*63c0*/  BSYNC B1 ;  /* 0x0000000000017941 */ /* 0x000fea0003800000 */
.L_x_67:
        /* <DEDUP_REMOVED lines=12> */
.L_x_70:
[----:B------:R-:W-:Y:S05]  /*6490*/  BSYNC B1 ;  /* 0x0000000000017941 */ /* 0x000fea0003800000 */
.L_x_69:
        /* <DEDUP_REMOVED lines=12> */
.L_x_72:
[----:B------:R-:W-:Y:S05]  /*6560*/  BSYNC B1 ;  /* 0x0000000000017941 */ /* 0x000fea0003800000 */
.L_x_71:
        /* <DEDUP_REMOVED lines=12> */
.L_x_74:
[----:B------:R-:W-:Y:S05]  /*6630*/  BSYNC B1 ;  /* 0x0000000000017941 */ /* 0x000fea0003800000 */
.L_x_73:
        /* <DEDUP_REMOVED lines=12> */
.L_x_76:
[----:B------:R-:W-:Y:S05]  /*6700*/  BSYNC B1 ;  /* 0x0000000000017941 */ /* 0x000fea0003800000 */
.L_x_75:
        /* <DEDUP_REMOVED lines=12> */
.L_x_78:
[----:B------:R-:W-:Y:S05]  /*67d0*/  BSYNC B1 ;  /* 0x0000000000017941 */ /* 0x000fea0003800000 */
.L_x_77:
        /* <DEDUP_REMOVED lines=12> */
.L_x_80:
[----:B------:R-:W-:Y:S05]  /*68a0*/  BSYNC B1 ;  /* 0x0000000000017941 */ /* 0x000fea0003800000 */
.L_x_79:
        /* <DEDUP_REMOVED lines=12> */
.L_x_82:
[----:B------:R-:W-:Y:S05]  /*6970*/  BSYNC B1 ;  /* 0x0000000000017941 */ /* 0x000fea0003800000 */
.L_x_81:
        /* <DEDUP_REMOVED lines=12> */
.L_x_84:
[----:B------:R-:W-:Y:S05]  /*6a40*/  BSYNC B1 ;  /* 0x0000000000017941 */ /* 0x000fea0003800000 */
.L_x_83:
        /* <DEDUP_REMOVED lines=12> */
.L_x_86:
[----:B------:R-:W-:Y:S05]  /*6b10*/  BSYNC B1 ;  /* 0x0000000000017941 */ /* 0x000fea0003800000 */
.L_x_85:
        /* <DEDUP_REMOVED lines=12> */
.L_x_88:
[----:B------:R-:W-:Y:S05]  /*6be0*/  BSYNC B1 ;  /* 0x0000000000017941 */ /* 0x000fea0003800000 */
.L_x_87:
        /* <DEDUP_REMOVED lines=12> */
.L_x_90:
[----:B------:R-:W-:Y:S05]  /*6cb0*/  BSYNC B1 ;  /* 0x0000000000017941 */ /* 0x000fea0003800000 */
.L_x_89:
        /* <DEDUP_REMOVED lines=12> */
.L_x_92:
[----:B------:R-:W-:Y:S05]  /*6d80*/  BSYNC B1 ;  /* 0x0000000000017941 */ /* 0x000fea0003800000 */
.L_x_91:
        /* <DEDUP_REMOVED lines=12> */
.L_x_94:
[----:B------:R-:W-:Y:S05]  /*6e50*/  BSYNC B1 ;  /* 0x0000000000017941 */ /* 0x000fea0003800000 */
.L_x_93:
        /* <DEDUP_REMOVED lines=12> */
.L_x_96:
[----:B------:R-:W-:Y:S05]  /*6f20*/  BSYNC B1 ;  /* 0x0000000000017941 */ /* 0x000fea0003800000 */
.L_x_95:
        /* <DEDUP_REMOVED lines=12> */
.L_x_98:
[----:B------:R-:W-:Y:S05]  /*6ff0*/  BSYNC B1 ;  /* 0x0000000000017941 */ /* 0x000fea0003800000 */
.L_x_97:
        /* <DEDUP_REMOVED lines=12> */
.L_x_100:
[----:B------:R-:W-:Y:S05]  /*70c0*/  BSYNC B1 ;  /* 0x0000000000017941 */ /* 0x000fea0003800000 */
.L_x_99:
        /* <DEDUP_REMOVED lines=12> */
.L_x_102:
[----:B------:R-:W-:Y:S05]  /*7190*/  BSYNC B1 ;  /* 0x0000000000017941 */ /* 0x000fea0003800000 */
.L_x_101:
        /* <DEDUP_REMOVED lines=12> */
.L_x_104:
[----:B------:R-:W-:Y:S05]  /*7260*/  BSYNC B1 ;  /* 0x0000000000017941 */ /* 0x000fea0003800000 */
.L_x_103:
        /* <DEDUP_REMOVED lines=12> */
.L_x_106:
[----:B------:R-:W-:Y:S05]  /*7330*/  BSYNC B1 ;  /* 0x0000000000017941 */ /* 0x000fea0003800000 */
.L_x_105:
        /* <DEDUP_REMOVED lines=12> */
.L_x_108:
[----:B------:R-:W-:Y:S05]  /*7400*/  BSYNC B1 ;  /* 0x0000000000017941 */ /* 0x000fea0003800000 */
.L_x_107:
        /* <DEDUP_REMOVED lines=12> */
.L_x_110:
[----:B------:R-:W-:Y:S05]  /*74d0*/  BSYNC B1 ;  /* 0x0000000000017941 */ /* 0x000fea0003800000 */
.L_x_109:
        /* <DEDUP_REMOVED lines=12> */
.L_x_112:
[----:B------:R-:W-:Y:S05]  /*75a0*/  BSYNC B1 ;  /* 0x0000000000017941 */ /* 0x000fea0003800000 */
.L_x_111:
        /* <DEDUP_REMOVED lines=12> */
.L_x_114:
[----:B------:R-:W-:Y:S05]  /*7670*/  BSYNC B1 ;  /* 0x0000000000017941 */ /* 0x000fea0003800000 */
.L_x_113:
        /* <DEDUP_REMOVED lines=12> */
.L_x_116:
[----:B------:R-:W-:Y:S05]  /*7740*/  BSYNC B1 ;  /* 0x0000000000017941 */ /* 0x000fea0003800000 */
.L_x_115:
        /* <DEDUP_REMOVED lines=12> */
.L_x_118:
[----:B------:R-:W-:Y:S05]  /*7810*/  BSYNC B1 ;  /* 0x0000000000017941 */ /* 0x000fea0003800000 */
.L_x_117:
        /* <DEDUP_REMOVED lines=12> */
.L_x_120:
[----:B------:R-:W-:Y:S05]  /*78e0*/  BSYNC B1 ;  /* 0x0000000000017941 */ /* 0x000fea0003800000 */
.L_x_119:
        /* <DEDUP_REMOVED lines=12> */
.L_x_122:
[----:B------:R-:W-:Y:S05]  /*79b0*/  BSYNC B1 ;  /* 0x0000000000017941 */ /* 0x000fea0003800000 */
.L_x_121:
        /* <DEDUP_REMOVED lines=12> */
.L_x_124:
[----:B------:R-:W-:Y:S05]  /*7a80*/  BSYNC B1 ;  /* 0x0000000000017941 */ /* 0x000fea0003800000 */
.L_x_123:
        /* <DEDUP_REMOVED lines=12> */
.L_x_126:
[----:B------:R-:W-:Y:S05]  /*7b50*/  BSYNC B1 ;  /* 0x0000000000017941 */ /* 0x000fea0003800000 */
.L_x_125:
        /* <DEDUP_REMOVED lines=12> */
.L_x_128:
[----:B------:R-:W-:Y:S05]  /*7c20*/  BSYNC B1 ;  /* 0x0000000000017941 */ /* 0x000fea0003800000 */
.L_x_127:
        /* <DEDUP_REMOVED lines=12> */
.L_x_130:
[----:B------:R-:W-:Y:S05]  /*7cf0*/  BSYNC B1 ;  /* 0x0000000000017941 */ /* 0x000fea0003800000 */
.L_x_129:
        /* <DEDUP_REMOVED lines=12> */
.L_x_132:
[----:B------:R-:W-:Y:S05]  /*7dc0*/  BSYNC B1 ;  /* 0x0000000000017941 */ /* 0x000fea0003800000 */
.L_x_131:
        /* <DEDUP_REMOVED lines=12> */
.L_x_134:
[----:B------:R-:W-:Y:S05]  /*7e90*/  BSYNC B1 ;  /* 0x0000000000017941 */ /* 0x000fea0003800000 */
.L_x_133:
        /* <DEDUP_REMOVED lines=12> */
.L_x_136:
[----:B------:R-:W-:Y:S05]  /*7f60*/  BSYNC B1 ;  /* 0x0000000000017941 */ /* 0x000fea0003800000 */
.L_x_135:
        /* <DEDUP_REMOVED lines=12> */
.L_x_138:
[----:B------:R-:W-:Y:S05]  /*8030*/  BSYNC B1 ;  /* 0x0000000000017941 */ /* 0x000fea0003800000 */
.L_x_137:
        /* <DEDUP_REMOVED lines=12> */
.L_x_140:
[----:B------:R-:W-:Y:S05]  /*8100*/  BSYNC B1 ;  /* 0x0000000000017941 */ /* 0x000fea0003800000 */
.L_x_139:
        /* <DEDUP_REMOVED lines=12> */
.L_x_142:
[----:B------:R-:W-:Y:S05]  /*81d0*/  BSYNC B1 ;  /* 0x0000000000017941 */ /* 0x000fea0003800000 */
.L_x_141:
        /* <DEDUP_REMOVED lines=12> */
.L_x_144:
[----:B------:R-:W-:Y:S05]  /*82a0*/  BSYNC B1 ;  /* 0x0000000000017941 */ /* 0x000fea0003800000 */
.L_x_143:
        /* <DEDUP_REMOVED lines=12> */
.L_x_146:
[----:B------:R-:W-:Y:S05]  /*8370*/  BSYNC B1 ;  /* 0x0000000000017941 */ /* 0x000fea0003800000 */
.L_x_145:
        /* <DEDUP_REMOVED lines=12> */
.L_x_148:
[----:B------:R-:W-:Y:S05]  /*8440*/  BSYNC B1 ;  /* 0x0000000000017941 */ /* 0x000fea0003800000 */
.L_x_147:
        /* <DEDUP_REMOVED lines=12> */
.L_x_150:
[----:B------:R-:W-:Y:S05]  /*8510*/  BSYNC B1 ;  /* 0x0000000000017941 */ /* 0x000fea0003800000 */
.L_x_149:
        /* <DEDUP_REMOVED lines=12> */
.L_x_152:
[----:B------:R-:W-:Y:S05]  /*85e0*/  BSYNC B1 ;  /* 0x0000000000017941 */ /* 0x000fea0003800000 */
.L_x_151:
        /* <DEDUP_REMOVED lines=12> */
.L_x_154:
[----:B------:R-:W-:Y:S05]  /*86b0*/  BSYNC B1 ;  /* 0x0000000000017941 */ /* 0x000fea0003800000 */
.L_x_153:
        /* <DEDUP_REMOVED lines=12> */
.L_x_156:
[----:B------:R-:W-:Y:S05]  /*8780*/  BSYNC B1 ;  /* 0x0000000000017941 */ /* 0x000fea0003800000 */
.L_x_155:
[----:B-----5:R-:W-:Y:S01]  /*8790*/  LOP3.LUT R44, R44, 0xff, RZ, 0xc0, !PT ;  /* 0x000000ff2c2c7812 */ /* 0x020fe200078ec0ff */
[----:B------:R-:W-:Y:S01]  /*87a0*/  BSSY B1, `(.L_x_157) ;  /* 0x000000b000017945 */ /* 0x000fe20003800000 */
[----:B------:R-:W-:Y:S02]  /*87b0*/  ISETP.LT.OR P2, PT, R41, 0x79, !P1 ;  /* 0x000000792900780c */ /* 0x000fe40004f41670 */
[----:B------:R-:W-:Y:S02]  /*87c0*/  F2FP.F16.E5M2.UNPACK_B R44, R44 ;  /* 0x0000002cff2c723e */ /* 0x000fe400020004ff */
[----:B0-2---:R-:W-:-:S03]  /*87d0*/  PRMT R32, RZ, 0x7610, R32 ;  /* 0x00007610ff207816 */ /* 0x005fc60000000020 */
[----:B------:R-:W-:-:S05]  /*87e0*/  HADD2.F32 R44, -RZ, R44.H0_H0 ;  /* 0x2000002cff2c7230 */ /* 0x000fca0000004100 */
[----:B------:R-:W-:-:S04]  /*87f0*/  FMUL R44, R44, UR21 ;  /* 0x000000152c2c7c20 */ /* 0x000fc80008400000 */
[----:B------:R-:W-:-:S05]  /*8800*/  FFMA R44, R165, UR20, R44 ;  /* 0x00000014a52c7c23 */ /* 0x000fca000800002c */
[----:B------:R-:W-:-:S05]  /*8810*/  F2FP.SATFINITE.E5M2.F32.PACK_AB_MERGE_C R33, RZ, R44, RZ ;  /* 0x0000002cff21723e */ /* 0x000fca00048060ff */
[----:B------:R0:W-:Y:S01]  /*8820*/  @!P0 STG.E.U8 desc[UR16][R24.64+0x79], R33 ;  /* 0x0000792118008986 */ /* 0x0001e2000c101110 */
[----:B------:R-:W-:Y:S05]  /*8830*/  @P2 BRA `(.L_x_158) ;  /* 0x0000000000042947 */ /* 0x000fea0003800000 */
[----:B------:R2:W5:Y:S02]  /*8840*/  LDG.E.U8 R32, desc[UR16][R34.64+0x78] ;  /* 0x0000781022207981 */ /* 0x000564000c1e1100 */
.L_x_158:
[----:B------:R-:W-:Y:S05]  /*8850*/  BSYNC B1 ;  /* 0x0000000000017941 */ /* 0x000fea0003800000 */
.L_x_157:
[----:B-----5:R-:W-:Y:S01]  /*8860*/  LOP3.LUT R32, R32, 0xff, RZ, 0xc0, !PT ;  /* 0x000000ff20207812 */ /* 0x020fe200078ec0ff */
[----:B------:R-:W-:Y:S01]  /*8870*/  BSSY B1, `(.L_x_159) ;  /* 0x000000b000017945 */ /* 0x000fe20003800000 */
[----:B------:R-:W-:Y:S02]  /*8880*/  ISETP.LT.OR P1, PT, R41, 0x7a, !P1 ;  /* 0x0000007a2900780c */ /* 0x000fe40004f21670 */
[----:B------:R-:W-:Y:S02]  /*8890*/  F2FP.F16.E5M2.UNPACK_B R32, R32 ;  /* 0x00000020ff20723e */ /* 0x000fe400020004ff */
[----:B01----:R-:W-:-:S03]  /*88a0*/  PRMT R24, RZ, 0x7610, R24 ;  /* 0x00007610ff187816 */ /* 0x003fc60000000018 */
[----:B------:R-:W-:-:S05]  /*88b0*/  HADD2.F32 R32, -RZ, R32.H0_H0 ;  /* 0x20000020ff207230 */ /* 0x000fca0000004100 */
[----:B------:R-:W-:-:S04]  /*88c0*/  FMUL R25, R32, UR21 ;  /* 0x0000001520197c20 */ /* 0x000fc80008400000 */
[----:B------:R-:W-:-:S05]  /*88d0*/  FFMA R25, R164, UR20, R25 ;  /* 0x00000014a4197c23 */ /* 0x000fca0008000019 */
[----:B------:R-:W-:-:S05]  /*88e0*/  F2FP.SATFINITE.E5M2.F32.PACK_AB_MERGE_C R25, RZ, R25, RZ ;  /* 0x00000019ff19723e */ /* 0x000fca00048060ff */
[----:B------:R0:W-:Y:S01]  /*88f0*/  @!P2 STG.E.U8 desc[UR16][R26.64+0x78], R25 ;  /* 0x000078191a00a986 */ /* 0x0001e2000c101110 */
[----:B------:R-:W-:Y:S05]  /*8900*/  @P1 BRA `(.L_x_160) ;  /* 0x0000000000041947 */ /* 0x000fea0003800000 */
[----:B------:R1:W5:Y:S02]  /*8910*/  LDG.E.U8 R24, desc[UR16][R34.64+0x79] ;  /* 0x0000791022187981 */ /* 0x000364000c1e1100 */
.L_x_160:
[----:B------:R-:W-:Y:S05]  /*8920*/  BSYNC B1 ;  /* 0x0000000000017941 */ /* 0x000fea0003800000 */
.L_x_159:
[----:B-----5:R-:W-:Y:S01]  /*8930*/  LOP3.LUT R24, R24, 0xff, RZ, 0xc0, !PT ;  /* 0x000000ff18187812 */ /* 0x020fe200078ec0ff */
[----:B------:R-:W-:Y:S01]  /*8940*/  BSSY B1, `(.L_x_161) ;  /* 0x0000013000017945 */ /* 0x000fe20003800000 */
[----:B------:R-:W-:Y:S02]  /*8950*/  IADD3 R33, P0, R43, 0x80, RZ ;  /* 0x000000802b217810 */ /* 0x000fe40007f1e0ff */
[----:B------:R-:W-:-:S03]  /*8960*/  F2FP.F16.E5M2.UNPACK_B R24, R24 ;  /* 0x00000018ff18723e */ /* 0x000fc600020004ff */
[----:B0-----:R-:W-:Y:S01]  /*8970*/  IMAD.X R25, RZ, RZ, R39, P0 ;  /* 0x000000ffff197224 */ /* 0x001fe200000e0627 */
[----:B------:R-:W-:Y:S01]  /*8980*/  ISETP.GE.AND P0, PT, R42, 0x81, PT ;  /* 0x000000812a00780c */ /* 0x000fe20003f06270 */
[----:B------:R-:W-:Y:S02]  /*8990*/  HADD2.F32 R24, -RZ, R24.H0_H0 ;  /* 0x20000018ff187230 */ /* 0x000fe40000004100 */
[----:B-12-4-:R-:W-:Y:S01]  /*89a0*/  IMAD R34, R25, UR6, RZ ;  /* 0x0000000619227c24 */ /* 0x016fe2000f8e02ff */
        /* <DEDUP_REMOVED lines=12> */
.L_x_162:
[----:B------:R-:W-:Y:S05]  /*8a70*/  BSYNC B1 ;  /* 0x0000000000017941 */ /* 0x000fea0003800000 */
.L_x_161:
[----:B-----5:R-:W-:Y:S01]  /*8a80*/  LOP3.LUT R32, R32, 0xff, RZ, 0xc0, !PT ;  /* 0x000000ff20207812 */ /* 0x020fe200078ec0ff */
[----:B------:R-:W-:Y:S01]  /*8a90*/  BSSY B1, `(.L_x_163) ;  /* 0x000000b000017945 */ /* 0x000fe20003800000 */
[----:B------:R-:W-:Y:S02]  /*8aa0*/  ISETP.LT.OR P2, PT, R41, 0x2, !P0 ;  /* 0x000000022900780c */ /* 0x000fe40004741670 */
[----:B------:R-:W-:Y:S02]  /*8ab0*/  F2FP.F16.E5M2.UNPACK_B R32, R32 ;  /* 0x00000020ff20723e */ /* 0x000fe400020004ff */
[----:B0-----:R-:W-:-:S03]  /*8ac0*/  PRMT R26, RZ, 0x7610, R26 ;  /* 0x00007610ff1a7816 */ /* 0x001fc6000000001a */
[----:B------:R-:W-:-:S05]  /*8ad0*/  HADD2.F32 R32, -RZ, R32.H0_H0 ;  /* 0x20000020ff207230 */ /* 0x000fca0000004100 */
[----:B------:R-:W-:-:S04]  /*8ae0*/  FMUL R27, R32, UR21 ;  /* 0x00000015201b7c20 */ /* 0x000fc80008400000 */
[----:B------:R-:W-:-:S05]  /*8af0*/  FFMA R27, R162, UR20, R27 ;  /* 0x00000014a21b7c23 */ /* 0x000fca000800001b */
[----:B------:R-:W-:-:S05]  /*8b00*/  F2FP.SATFINITE.E5M2.F32.PACK_AB_MERGE_C R27, RZ, R27, RZ ;  /* 0x0000001bff1b723e */ /* 0x000fca00048060ff */
[----:B------:R0:W-:Y:S01]  /*8b10*/  @!P3 STG.E.U8 desc[UR16][R28.64], R27 ;  /* 0x0000001b1c00b986 */ /* 0x0001e2000c101110 */
[----:B------:R-:W-:Y:S05]  /*8b20*/  @P2 BRA `(.L_x_164) ;  /* 0x0000000000042947 */ /* 0x000fea0003800000 */
[----:B------:R2:W5:Y:S02]  /*8b30*/  LDG.E.U8 R26, desc[UR16][R24.64+0x1] ;  /* 0x00000110181a7981 */ /* 0x000564000c1e1100 */
.L_x_164:
[----:B------:R-:W-:Y:S05]  /*8b40*/  BSYNC B1 ;  /* 0x0000000000017941 */ /* 0x000fea0003800000 */
.L_x_163:
[----:B-----5:R-:W-:Y:S01]  /*8b50*/  LOP3.LUT R26, R26, 0xff, RZ, 0xc0, !PT ;  /* 0x000000ff1a1a7812 */ /* 0x020fe200078ec0ff */
[----:B------:R-:W-:Y:S01]  /*8b60*/  BSSY B1, `(.L_x_165) ;  /* 0x0000013000017945 */ /* 0x000fe20003800000 */
[----:B------:R-:W-:Y:S02]  /*8b70*/  IADD3 R43, P1, R43, 0x88, RZ ;  /* 0x000000882b2b7810 */ /* 0x000fe40007f3e0ff */
[----:B------:R-:W-:Y:S02]  /*8b80*/  F2FP.F16.E5M2.UNPACK_B R26, R26 ;  /* 0x0000001aff1a723e */ /* 0x000fe400020004ff */
[----:B------:R-:W-:Y:S01]  /*8b90*/  PRMT R32, RZ, 0x7610, R32 ;  /* 0x00007610ff207816 */ /* 0x000fe20000000020 */
[----:B------:R-:W-:Y:S01]  /*8ba0*/  IMAD.X R38, RZ, RZ, R39, P1 ;  /* 0x000000ffff267224 */ /* 0x000fe200008e0627 */
[----:B------:R-:W-:Y:S01]  /*8bb0*/  ISETP.GE.AND P1, PT, R42, 0x89, PT ;  /* 0x000000892a00780c */ /* 0x000fe20003f26270 */
[----:B------:R-:W-:Y:S02]  /*8bc0*/  HADD2.F32 R26, -RZ, R26.H0_H0 ;  /* 0x2000001aff1a7230 */ /* 0x000fe40000004100 */
[----:B------:R-:W-:Y:S01]  /*8bd0*/  IMAD R38, R38, UR6, RZ ;  /* 0x0000000626267c24 */ /* 0x000fe2000f8e02ff */
[----:B------:R-:W-:Y:S01]  /*8be0*/  ISETP.LT.OR P5, PT, R41, 0x1, !P1 ;  /* 0x000000012900780c */ /* 0x000fe20004fa1670 */
[----:B------:R-:W-:-:S04]  /*8bf0*/  IMAD.WIDE.U32 R36, R43, UR6, R36 ;  /* 0x000000062b247c25 */ /* 0x000fc8000f8e0024 */
[----:B------:R-:W-:Y:S01]  /*8c00*/  FMUL R26, R26, UR21 ;  /* 0x000000151a1a7c20 */ /* 0x000fe20008400000 */
[----:B------:R-:W-:-:S03]  /*8c10*/  IMAD R43, R43, UR7, R38 ;  /* 0x000000072b2b7c24 */ /* 0x000fc6000f8e0226 */
[----:B------:R-:W-:Y:S01]  /*8c20*/  FFMA R161, R161, UR20, R26 ;  /* 0x00000014a1a17c23 */ /* 0x000fe2000800001a */
[----:B------:R-:W-:-:S04]  /*8c30*/  IADD3 R26, P3, R36, UR8, RZ ;  /* 0x00000008241a7c10 */ /* 0x000fc8000ff7e0ff */
[----:B------:R-:W-:Y:S02]  /*8c40*/  F2FP.SATFINITE.E5M2.F32.PACK_AB_MERGE_C R161, RZ, R161, RZ ;  /* 0x000000a1ffa1723e */ /* 0x000fe400048060ff */
[----:B0-----:R-:W-:-:S03]  /*8c50*/  IADD3.X R27, R37, UR9, R43, P3, !PT ;  /* 0x00000009251b7c10 */ /* 0x001fc60009ffe42b */
[----:B------:R0:W-:Y:S01]  /*8c60*/  @!P2 STG.E.U8 desc[UR16][R28.64+0x1], R161 ;  /* 0x000001a11c00a986 */ /* 0x0001e2000c101110 */
[----:B------:R-:W-:Y:S05]  /*8c70*/  @P5 BRA `(.L_x_166) ;  /* 0x0000000000045947 */ /* 0x000fea0003800000 */
[----:B------:R4:W5:Y:S02]  /*8c80*/  LDG.E.U8 R32, desc[UR16][R26.64] ;  /* 0x000000101a207981 */ /* 0x000964000c1e1100 */
.L_x_166:
[----:B------:R-:W-:Y:S05]  /*8c90*/  BSYNC B1 ;  /* 0x0000000000017941 */ /* 0x000fea0003800000 */
.L_x_165:
        /* <DEDUP_REMOVED lines=12> */
.L_x_168:
[----:B------:R-:W-:Y:S05]  /*8d60*/  BSYNC B1 ;  /* 0x0000000000017941 */ /* 0x000fea0003800000 */
.L_x_167:
        /* <DEDUP_REMOVED lines=12> */
.L_x_170:
[----:B------:R-:W-:Y:S05]  /*8e30*/  BSYNC B1 ;  /* 0x0000000000017941 */ /* 0x000fea0003800000 */
.L_x_169:
        /* <DEDUP_REMOVED lines=12> */
.L_x_172:
[----:B------:R-:W-:Y:S05]  /*8f00*/  BSYNC B1 ;  /* 0x0000000000017941 */ /* 0x000fea0003800000 */
.L_x_171:
        /* <DEDUP_REMOVED lines=12> */
.L_x_174:
[----:B------:R-:W-:Y:S05]  /*8fd0*/  BSYNC B1 ;  /* 0x0000000000017941 */ /* 0x000fea0003800000 */
.L_x_173:
        /* <DEDUP_REMOVED lines=12> */
.L_x_176:
[----:B------:R-:W-:Y:S05]  /*90a0*/  BSYNC B1 ;  /* 0x0000000000017941 */ /* 0x000fea0003800000 */
.L_x_175:
        /* <DEDUP_REMOVED lines=12> */
.L_x_178:
[----:B------:R-:W-:Y:S05]  /*9170*/  BSYNC B1 ;  /* 0x0000000000017941 */ /* 0x000fea0003800000 */
.L_x_177:
        /* <DEDUP_REMOVED lines=12> */
.L_x_180:
[----:B------:R-:W-:Y:S05]  /*9240*/  BSYNC B1 ;  /* 0x0000000000017941 */ /* 0x000fea0003800000 */
.L_x_179:
        /* <DEDUP_REMOVED lines=12> */
.L_x_182:
[----:B------:R-:W-:Y:S05]  /*9310*/  BSYNC B1 ;  /* 0x0000000000017941 */ /* 0x000fea0003800000 */
.L_x_181:
        /* <DEDUP_REMOVED lines=12> */
.L_x_184:
[----:B------:R-:W-:Y:S05]  /*93e0*/  BSYNC B1 ;  /* 0x0000000000017941 */ /* 0x000fea0003800000 */
.L_x_183:
[----:B-----5:R-:W-:Y:S01]  /*93f0*/  LOP3.LUT R32, R32, 0xff, RZ, 0xc0, !PT ;  /* 0x000000ff20207812 */ /* 0x020fe200078ec0ff */
[----:B------:R-:W-:Y:S01]  /*9400*/  BSSY B1, `(.L_x_185) ;  /* 0x000000b000017945 */ /* 0x000fe20003800000 */
[----:B------:R-:W-:Y:S02]  /*9410*/  ISETP.LT.OR P3, PT, R41, 0x19, !P0 ;  /* 0x000000192900780c */ /* 0x000fe40004761670 */
[----:B------:R-:W-:-:S05]  /*9420*/  F2FP.F16.E5M2.UNPACK_B R32, R32 ;  /* 0x00000020ff20723e */ /* 0x000fca00020004ff */
[----:B------:R-:W-:-:S05]  /*9430*/  HADD2.F32 R32, -RZ, R32.H0_H0 ;  /* 0x20000020ff207230 */ /* 0x000fca0000004100 */
[----:B------:R-:W-:-:S04]  /*9440*/  FMUL R32, R32, UR21 ;  /* 0x0000001520207c20 */ /* 0x000fc80008400000 */
[----:B------:R-:W-:Y:S01]  /*9450*/  FFMA R32, R23, UR20, R32 ;  /* 0x0000001417207c23 */ /* 0x000fe20008000020 */
[----:B------:R-:W-:-:S04]  /*9460*/  PRMT R23, RZ, 0x7610, R23 ;  /* 0x00007610ff177816 */ /* 0x000fc80000000017 */
[----:B0-----:R-:W-:-:S05]  /*9470*/  F2FP.SATFINITE.E5M2.F32.PACK_AB_MERGE_C R33, RZ, R32, RZ ;  /* 0x00000020ff21723e */ /* 0x001fca00048060ff */
[----:B------:R0:W-:Y:S01]  /*9480*/  @!P2 STG.E.U8 desc[UR16][R30.64+0x11], R33 ;  /* 0x000011211e00a986 */ /* 0x0001e2000c101110 */
[----:B------:R-:W-:Y:S05]  /*9490*/  @P3 BRA `(.L_x_186) ;  /* 0x0000000000043947 */ /* 0x000fea0003800000 */
[----:B------:R0:W5:Y:S02]  /*94a0*/  LDG.E.U8 R23, desc[UR16][R24.64+0x18] ;  /* 0x0000181018177981 */ /* 0x000164000c1e1100 */
.L_x_186:
[----:B------:R-:W-:Y:S05]  /*94b0*/  BSYNC B1 ;  /* 0x0000000000017941 */ /* 0x000fea0003800000 */
.L_x_185:
        /* <DEDUP_REMOVED lines=8> */
[----:B------:R-:W-:-:S05]  /*9540*/  F2FP.SATFINITE.E5M2.F32.PACK_AB_MERGE_C R23, RZ, R23, RZ ;  /* 0x00000017ff17723e */ /* 0x000fca00048060ff */
[----:B------:R0:W-:Y:S01]  /*9550*/  @!P3 STG.E.U8 desc[UR16][R28.64+0x18], R23 ;  /* 0x000018171c00b986 */ /* 0x0001e2000c101110 */
[----:B------:R-:W-:Y:S05]  /*9560*/  @P2 BRA `(.L_x_188) ;  /* 0x0000000000042947 */ /* 0x000fea0003800000 */
[----:B------:R0:W5:Y:S02]  /*9570*/  LDG.E.U8 R22, desc[UR16][R24.64+0x19] ;  /* 0x0000191018167981 */ /* 0x000164000c1e1100 */
.L_x_188:
[----:B------:R-:W-:Y:S05]  /*9580*/  BSYNC B1 ;  /* 0x0000000000017941 */ /* 0x000fea0003800000 */
.L_x_187:
        /* <DEDUP_REMOVED lines=12> */
.L_x_190:
[----:B------:R-:W-:Y:S05]  /*9650*/  BSYNC B1 ;  /* 0x0000000000017941 */ /* 0x000fea0003800000 */
.L_x_189:
        /* <DEDUP_REMOVED lines=12> */
.L_x_192:
[----:B------:R-:W-:Y:S05]  /*9720*/  BSYNC B1 ;  /* 0x0000000000017941 */ /* 0x000fea0003800000 */
.L_x_191:
        /* <DEDUP_REMOVED lines=12> */
.L_x_194:
[----:B------:R-:W-:Y:S05]  /*97f0*/  BSYNC B1 ;  /* 0x0000000000017941 */ /* 0x000fea0003800000 */
.L_x_193:
        /* <DEDUP_REMOVED lines=12> */
.L_x_196:
[----:B------:R-:W-:Y:S05]  /*98c0*/  BSYNC B1 ;  /* 0x0000000000017941 */ /* 0x000fea0003800000 */
.L_x_195:
        /* <DEDUP_REMOVED lines=12> */
.L_x_198:
[----:B------:R-:W-:Y:S05]  /*9990*/  BSYNC B1 ;  /* 0x0000000000017941 */ /* 0x000fea0003800000 */
.L_x_197:
        /* <DEDUP_REMOVED lines=12> */
.L_x_200:
[----:B------:R-:W-:Y:S05]  /*9a60*/  BSYNC B1 ;  /* 0x0000000000017941 */ /* 0x000fea0003800000 */
.L_x_199:
        /* <DEDUP_REMOVED lines=12> */
.L_x_202:
[----:B------:R-:W-:Y:S05]  /*9b30*/  BSYNC B1 ;  /* 0x0000000000017941 */ /* 0x000fea0003800000 */
.L_x_201:
        /* <DEDUP_REMOVED lines=12> */
.L_x_204:
[----:B------:R-:W-:Y:S05]  /*9c00*/  BSYNC B1 ;  /* 0x0000000000017941 */ /* 0x000fea0003800000 */
.L_x_203:
        /* <DEDUP_REMOVED lines=12> */
.L_x_206:
[----:B------:R-:W-:Y:S05]  /*9cd0*/  BSYNC B1 ;  /* 0x0000000000017941 */ /* 0x000fea0003800000 */
.L_x_205:
        /* <DEDUP_REMOVED lines=12> */
.L_x_208:
[----:B------:R-:W-:Y:S05]  /*9da0*/  BSYNC B1 ;  /* 0x0000000000017941 */ /* 0x000fea0003800000 */
.L_x_207:
        /* <DEDUP_REMOVED lines=12> */
.L_x_210:
[----:B------:R-:W-:Y:S05]  /*9e70*/  BSYNC B1 ;  /* 0x0000000000017941 */ /* 0x000fea0003800000 */
.L_x_209:
        /* <DEDUP_REMOVED lines=12> */
.L_x_212:
[----:B------:R-:W-:Y:S05]  /*9f40*/  BSYNC B1 ;  /* 0x0000000000017941 */ /* 0x000fea0003800000 */
.L_x_211:
        /* <DEDUP_REMOVED lines=12> */
.L_x_214:
[----:B------:R-:W-:Y:S05]  /*a010*/  BSYNC B1 ;  /* 0x0000000000017941 */ /* 0x000fea0003800000 */
.L_x_213:
        /* <DEDUP_REMOVED lines=12> */
.L_x_216:
[----:B------:R-:W-:Y:S05]  /*a0e0*/  BSYNC B1 ;  /* 0x0000000000017941 */ /* 0x000fea0003800000 */
.L_x_215:
        /* <DEDUP_REMOVED lines=12> */
.L_x_218:
[----:B------:R-:W-:Y:S05]  /*a1b0*/  BSYNC B1 ;  /* 0x0000000000017941 */ /* 0x000fea0003800000 */
.L_x_217:
        /* <DEDUP_REMOVED lines=12> */
.L_x_220:
[----:B------:R-:W-:Y:S05]  /*a280*/  BSYNC B1 ;  /* 0x0000000000017941 */ /* 0x000fea0003800000 */
.L_x_219:
        /* <DEDUP_REMOVED lines=12> */
.L_x_222:
[----:B------:R-:W-:Y:S05]  /*a350*/  BSYNC B1 ;  /* 0x0000000000017941 */ /* 0x000fea0003800000 */
.L_x_221:
        /* <DEDUP_REMOVED lines=12> */
.L_x_224:
[----:B------:R-:W-:Y:S05]  /*a420*/  BSYNC B1 ;  /* 0x0000000000017941 */ /* 0x000fea0003800000 */
.L_x_223:
        /* <DEDUP_REMOVED lines=12> */
.L_x_226:
[----:B------:R-:W-:Y:S05]  /*a4f0*/  BSYNC B1 ;  /* 0x0000000000017941 */ /* 0x000fea0003800000 */
.L_x_225:
        /* <DEDUP_REMOVED lines=12> */
.L_x_228:
[----:B------:R-:W-:Y:S05]  /*a5c0*/  BSYNC B1 ;  /* 0x0000000000017941 */ /* 0x000fea0003800000 */
.L_x_227:
[----:B-----5:R-:W-:Y:S01]  /*a5d0*/  LOP3.LUT R2, R2, 0xff, RZ, 0xc0, !PT ;  /* 0x000000ff02027812 */ /* 0x020fe200078ec0ff */
[----:B------:R-:W-:Y:S01]  /*a5e0*/  BSSY B1, `(.L_x_229) ;  /* 0x000000b000017945 */ /* 0x000fe20003800000 */
[----:B------:R-:W-:Y:S02]  /*a5f0*/  ISETP.LT.OR P3, PT, R41, 0x41, !P1 ;  /* 0x000000412900780c */ /* 0x000fe40004f61670 */
[----:B------:R-:W-:-:S05]  /*a600*/  F2FP.F16.E5M2.UNPACK_B R2, R2 ;  /* 0x00000002ff02723e */ /* 0x000fca00020004ff */
[----:B------:R-:W-:-:S05]  /*a610*/  HADD2.F32 R2, -RZ, R2.H0_H0 ;  /* 0x20000002ff027230 */ /* 0x000fca0000004100 */
[----:B0-----:R-:W-:-:S04]  /*a620*/  FMUL R3, R2, UR21 ;  /* 0x0000001502037c20 */ /* 0x001fc80008400000 */
[----:B------:R-:W-:Y:S01]  /*a630*/  FFMA R3, R0, UR20, R3 ;  /* 0x0000001400037c23 */ /* 0x000fe20008000003 */
[----:B------:R-:W-:-:S04]  /*a640*/  PRMT R0, RZ, 0x7610, R0 ;  /* 0x00007610ff007816 */ /* 0x000fc80000000000 */
[----:B------:R-:W-:-:S05]  /*a650*/  F2FP.SATFINITE.E5M2.F32.PACK_AB_MERGE_C R3, RZ, R3, RZ ;  /* 0x00000003ff03723e */ /* 0x000fca00048060ff */
[----:B------:R0:W-:Y:S01]  /*a660*/  @!P2 STG.E.U8 desc[UR16][R28.64+0x41], R3 ;  /* 0x000041031c00a986 */ /* 0x0001e2000c101110 */
[----:B------:R-:W-:Y:S05]  /*a670*/  @P3 BRA `(.L_x_230) ;  /* 0x0000000000043947 */ /* 0x000fea0003800000 */
[----:B------:R0:W5:Y:S02]  /*a680*/  LDG.E.U8 R0, desc[UR16][R26.64+0x40] ;  /* 0x000040101a007981 */ /* 0x000164000c1e1100 */
.L_x_230:
[----:B------:R-:W-:Y:S05]  /*a690*/  BSYNC B1 ;  /* 0x0000000000017941 */ /* 0x000fea0003800000 */
.L_x_229:
[----:B------:R-:W2:Y:S01]  /*a6a0*/  LDL.LU R2, [R1] ;  /* 0x0000000001027983 */ /* 0x000ea20000300800 */
[----:B-----5:R-:W-:Y:S01]  /*a6b0*/  LOP3.LUT R0, R0, 0xff, RZ, 0xc0, !PT ;  /* 0x000000ff00007812 */ /* 0x020fe200078ec0ff */
[----:B------:R-:W-:Y:S01]  /*a6c0*/  BSSY B1, `(.L_x_231) ;  /* 0x000000b000017945 */ /* 0x000fe20003800000 */
[----:B------:R-:W-:Y:S02]  /*a6d0*/  ISETP.LT.OR P2, PT, R41, 0x42, !P1 ;  /* 0x000000422900780c */ /* 0x000fe40004f41670 */
[----:B------:R-:W-:-:S05]  /*a6e0*/  F2FP.F16.E5M2.UNPACK_B R0, R0 ;  /* 0x00000000ff00723e */ /* 0x000fca00020004ff */
[----:B------:R-:W-:-:S05]  /*a6f0*/  HADD2.F32 R0, -RZ, R0.H0_H0 ;  /* 0x20000000ff007230 */ /* 0x000fca0000004100 */
[----:B------:R-:W-:-:S04]  /*a700*/  FMUL R0, R0, UR21 ;  /* 0x0000001500007c20 */ /* 0x000fc80008400000 */
[----:B--2---:R-:W-:-:S05]  /*a710*/  FFMA R0, R2, UR20, R0 ;  /* 0x0000001402007c23 */ /* 0x004fca0008000000 */
[----:B0-----:R-:W-:Y:S02]  /*a720*/  F2FP.SATFINITE.E5M2.F32.PACK_AB_MERGE_C R3, RZ, R0, RZ ;  /* 0x00000000ff03723e */ /* 0x001fe400048060ff */
[----:B------:R-:W-:-:S03]  /*a730*/  PRMT R0, RZ, 0x7610, R0 ;  /* 0x00007610ff007816 */ /* 0x000fc60000000000 */
[----:B------:R0:W-:Y:S01]  /*a740*/  @!P3 STG.E.U8 desc[UR16][R30.64+0x40], R3 ;  /* 0x000040031e00b986 */ /* 0x0001e2000c101110 */
[----:B------:R-:W-:Y:S05]  /*a750*/  @P2 BRA `(.L_x_232) ;  /* 0x0000000000042947 */ /* 0x000fea0003800000 */
[----:B------:R2:W5:Y:S02]  /*a760*/  LDG.E.U8 R0, desc[UR16][R26.64+0x41] ;  /* 0x000041101a007981 */ /* 0x000564000c1e1100 */
.L_x_232:
[----:B------:R-:W-:Y:S05]  /*a770*/  BSYNC B1 ;  /* 0x0000000000017941 */ /* 0x000fea0003800000 */
.L_x_231:
[----:B------:R-:W3:Y:S01]  /*a780*/  LDL.LU R2, [R1+0x4] ;  /* 0x0000040001027983 */ /* 0x000ee20000300800 */
[----:B-----5:R-:W-:Y:S01]  /*a790*/  LOP3.LUT R0, R0, 0xff, RZ, 0xc0, !PT ;  /* 0x000000ff00007812 */ /* 0x020fe200078ec0ff */
[----:B------:R-:W-:Y:S01]  /*a7a0*/  BSSY B1, `(.L_x_233) ;  /* 0x000000b000017945 */ /* 0x000fe20003800000 */
[----:B------:R-:W-:Y:S02]  /*a7b0*/  ISETP.LT.OR P3, PT, R41, 0x49, !P0 ;  /* 0x000000492900780c */ /* 0x000fe40004761670 */
[----:B------:R-:W-:-:S05]  /*a7c0*/  F2FP.F16.E5M2.UNPACK_B R0, R0 ;  /* 0x00000000ff00723e */ /* 0x000fca00020004ff */
[----:B------:R-:W-:-:S05]  /*a7d0*/  HADD2.F32 R0, -RZ, R0.H0_H0 ;  /* 0x20000000ff007230 */ /* 0x000fca0000004100 */
[----:B------:R-:W-:-:S04]  /*a7e0*/  FMUL R0, R0, UR21 ;  /* 0x0000001500007c20 */ /* 0x000fc80008400000 */
[----:B---3--:R-:W-:-:S05]  /*a7f0*/  FFMA R0, R2, UR20, R0 ;  /* 0x0000001402007c23 */ /* 0x008fca0008000000 */
[----:B0-----:R-:W-:Y:S02]  /*a800*/  F2FP.SATFINITE.E5M2.F32.PACK_AB_MERGE_C R3, RZ, R0, RZ ;  /* 0x00000000ff03723e */ /* 0x001fe400048060ff */
[----:B------:R-:W-:-:S03]  /*a810*/  PRMT R0, RZ, 0x7610, R0 ;  /* 0x00007610ff007816 */ /* 0x000fc60000000000 */
[----:B------:R0:W-:Y:S01]  /*a820*/  @!P2 STG.E.U8 desc[UR16][R30.64+0x41], R3 ;  /* 0x000041031e00a986 */ /* 0x0001e2000c101110 */
[----:B------:R-:W-:Y:S05]  /*a830*/  @P3 BRA `(.L_x_234) ;  /* 0x0000000000043947 */ /* 0x000fea0003800000 */
[----:B------:R3:W5:Y:S02]  /*a840*/  LDG.E.U8 R0, desc[UR16][R24.64+0x48] ;  /* 0x0000481018007981 */ /* 0x000764000c1e1100 */
.L_x_234:
[----:B------:R-:W-:Y:S05]  /*a850*/  BSYNC B1 ;  /* 0x0000000000017941 */ /* 0x000fea0003800000 */
.L_x_233:
[----:B------:R-:W2:Y:S01]  /*a860*/  LDL.LU R2, [R1+0x8] ;  /* 0x0000080001027983 */ /* 0x000ea20000300800 */
        /* <DEDUP_REMOVED lines=12> */
.L_x_236:
[----:B------:R-:W-:Y:S05]  /*a930*/  BSYNC B1 ;  /* 0x0000000000017941 */ /* 0x000fea0003800000 */
.L_x_235:
        /* <DEDUP_REMOVED lines=13> */
.L_x_238:
[----:B------:R-:W-:Y:S05]  /*aa10*/  BSYNC B1 ;  /* 0x0000000000017941 */ /* 0x000fea0003800000 */
.L_x_237:
        /* <DEDUP_REMOVED lines=13> */
.L_x_240:
[----:B------:R-:W-:Y:S05]  /*aaf0*/  BSYNC B1 ;  /* 0x0000000000017941 */ /* 0x000fea0003800000 */
.L_x_239:
        /* <DEDUP_REMOVED lines=13> */
.L_x_242:
[----:B------:R-:W-:Y:S05]  /*abd0*/  BSYNC B1 ;  /* 0x0000000000017941 */ /* 0x000fea0003800000 */
.L_x_241:
        /* <DEDUP_REMOVED lines=13> */
.L_x_244:
[----:B------:R-:W-:Y:S05]  /*acb0*/  BSYNC B1 ;  /* 0x0000000000017941 */ /* 0x000fea0003800000 */
.L_x_243:
        /* <DEDUP_REMOVED lines=13> */
.L_x_246:
[----:B------:R-:W-:Y:S05]  /*ad90*/  BSYNC B1 ;  /* 0x0000000000017941 */ /* 0x000fea0003800000 */
.L_x_245:
        /* <DEDUP_REMOVED lines=13> */
.L_x_248:
[----:B------:R-:W-:Y:S05]  /*ae70*/  BSYNC B1 ;  /* 0x0000000000017941 */ /* 0x000fea0003800000 */
.L_x_247:
        /* <DEDUP_REMOVED lines=13> */
.L_x_250:
[----:B------:R-:W-:Y:S05]  /*af50*/  BSYNC B1 ;  /* 0x0000000000017941 */ /* 0x000fea0003800000 */
.L_x_249:
        /* <DEDUP_REMOVED lines=13> */
.L_x_252:
[----:B------:R-:W-:Y:S05]  /*b030*/  BSYNC B1 ;  /* 0x0000000000017941 */ /* 0x000fea0003800000 */
.L_x_251:
        /* <DEDUP_REMOVED lines=13> */
.L_x_254:
[----:B------:R-:W-:Y:S05]  /*b110*/  BSYNC B1 ;  /* 0x0000000000017941 */ /* 0x000fea0003800000 */
.L_x_253:
        /* <DEDUP_REMOVED lines=13> */
.L_x_256:
[----:B------:R-:W-:Y:S05]  /*b1f0*/  BSYNC B1 ;  /* 0x0000000000017941 */ /* 0x000fea0003800000 */
.L_x_255:
        /* <DEDUP_REMOVED lines=13> */
.L_x_258:
[----:B------:R-:W-:Y:S05]  /*b2d0*/  BSYNC B1 ;  /* 0x0000000000017941 */ /* 0x000fea0003800000 */
.L_x_257:
        /* <DEDUP_REMOVED lines=13> */
.L_x_260:
[----:B------:R-:W-:Y:S05]  /*b3b0*/  BSYNC B1 ;  /* 0x0000000000017941 */ /* 0x000fea0003800000 */
.L_x_259:
        /* <DEDUP_REMOVED lines=13> */
.L_x_262:
[----:B------:R-:W-:Y:S05]  /*b490*/  BSYNC B1 ;  /* 0x0000000000017941 */ /* 0x000fea0003800000 */
.L_x_261:
        /* <DEDUP_REMOVED lines=13> */
.L_x_264:
[----:B------:R-:W-:Y:S05]  /*b570*/  BSYNC B1 ;  /* 0x0000000000017941 */ /* 0x000fea0003800000 */
.L_x_263:
        /* <DEDUP_REMOVED lines=13> */
.L_x_266:
[----:B------:R-:W-:Y:S05]  /*b650*/  BSYNC B1 ;  /* 0x0000000000017941 */ /* 0x000fea0003800000 */
.L_x_265:
        /* <DEDUP_REMOVED lines=13> */
.L_x_268:
[----:B------:R-:W-:Y:S05]  /*b730*/  BSYNC B1 ;  /* 0x0000000000017941 */ /* 0x000fea0003800000 */
.L_x_267:
        /* <DEDUP_REMOVED lines=13> */
.L_x_270:
[----:B------:R-:W-:Y:S05]  /*b810*/  BSYNC B1 ;  /* 0x0000000000017941 */ /* 0x000fea0003800000 */
.L_x_269:
        /* <DEDUP_REMOVED lines=13> */
.L_x_272:
[----:B------:R-:W-:Y:S05]  /*b8f0*/  BSYNC B1 ;  /* 0x0000000000017941 */ /* 0x000fea0003800000 */
.L_x_271:
        /* <DEDUP_REMOVED lines=13> */
.L_x_274:
[----:B------:R-:W-:Y:S05]  /*b9d0*/  BSYNC B1 ;  /* 0x0000000000017941 */ /* 0x000fea0003800000 */
.L_x_273:
        /* <DEDUP_REMOVED lines=13> */
.L_x_276:
[----:B------:R-:W-:Y:S05]  /*bab0*/  BSYNC B1 ;  /* 0x0000000000017941 */ /* 0x000fea0003800000 */
.L_x_275:
        /* <DEDUP_REMOVED lines=13> */
.L_x_278:
[----:B------:R-:W-:Y:S05]  /*bb90*/  BSYNC B1 ;  /* 0x0000000000017941 */ /* 0x000fea0003800000 */
.L_x_277:
        /* <DEDUP_REMOVED lines=13> */
.L_x_280:
[----:B------:R-:W-:Y:S05]  /*bc70*/  BSYNC B1 ;  /* 0x0000000000017941 */ /* 0x000fea0003800000 */
.L_x_279:
        /* <DEDUP_REMOVED lines=13> */
.L_x_282:
[----:B------:R-:W-:Y:S05]  /*bd50*/  BSYNC B1 ;  /* 0x0000000000017941 */ /* 0x000fea0003800000 */
.L_x_281:
        /* <DEDUP_REMOVED lines=13> */
.L_x_284:
[----:B------:R-:W-:Y:S05]  /*be30*/  BSYNC B1 ;  /* 0x0000000000017941 */ /* 0x000fea0003800000 */
.L_x_283:
        /* <DEDUP_REMOVED lines=13> */
.L_x_286:
[----:B------:R-:W-:Y:S05]  /*bf10*/  BSYNC B1 ;  /* 0x0000000000017941 */ /* 0x000fea0003800000 */
.L_x_285:
        /* <DEDUP_REMOVED lines=13> */
.L_x_288:
[----:B------:R-:W-:Y:S05]  /*bff0*/  BSYNC B1 ;  /* 0x0000000000017941 */ /* 0x000fea0003800000 */
.L_x_287:
[----:B------:R-:W-:Y:S05]  /*c000*/  @P1 BRA `(.L_x_289) ;  /* 0x0000002000ac1947 */ /* 0x000fea0003800000 */
[----:B------:R-:W2:Y:S01]  /*c010*/  LDL.LU R2, [R1+0x74] ;  /* 0x0000740001027983 */ /* 0x000ea20000300800 */
[----:B-----5:R-:W-:-:S04]  /*c020*/  LOP3.LUT R0, R0, 0xff, RZ, 0xc0, !PT ;  /* 0x000000ff00007812 */ /* 0x020fc800078ec0ff */
[----:B------:R-:W-:-:S05]  /*c030*/  F2FP.F16.E5M2.UNPACK_B R0, R0 ;  /* 0x00000000ff00723e */ /* 0x000fca00020004ff */
[----:B------:R-:W-:-:S05]  /*c040*/  HADD2.F32 R0, -RZ, R0.H0_H0 ;  /* 0x20000000ff007230 */ /* 0x000fca0000004100 */
[----:B------:R-:W-:-:S04]  /*c050*/  FMUL R0, R0, UR21 ;  /* 0x0000001500007c20 */ /* 0x000fc80008400000 */
[----:B--2---:R-:W-:-:S05]  /*c060*/  FFMA R0, R2, UR20, R0 ;  /* 0x0000001402007c23 */ /* 0x004fca0008000000 */
[----:B0-----:R-:W-:-:S05]  /*c070*/  F2FP.SATFINITE.E5M2.F32.PACK_AB_MERGE_C R3, RZ, R0, RZ ;  /* 0x00000000ff03723e */ /* 0x001fca00048060ff */
[----:B------:R0:W-:Y:S01]  /*c080*/  STG.E.U8 desc[UR16][R30.64+0x79], R3 ;  /* 0x000079031e007986 */ /* 0x0001e2000c101110 */
[----:B------:R-:W-:Y:S05]  /*c090*/  BRA `(.L_x_289) ;  /* 0x0000002000887947 */ /* 0x000fea0003800000 */
.L_x_32:
[C---:B------:R-:W-:Y:S01]  /*c0a0*/  ISETP.GE.AND P3, PT, R42.reuse, 0x1, PT ;  /* 0x000000012a00780c */ /* 0x040fe20003f66270 */
[----:B------:R-:W2:Y:S01]  /*c0b0*/  LDL.LU R227, [R1+0x10] ;  /* 0x0000100001e37983 */ /* 0x000ea20000300800 */
[----:B------:R-:W-:Y:S01]  /*c0c0*/  ISETP.GE.AND P2, PT, R42, 0x9, PT ;  /* 0x000000092a00780c */ /* 0x000fe20003f46270 */
[----:B------:R-:W-:Y:S01]  /*c0d0*/  FMUL R225, R225, UR20 ;  /* 0x00000014e1e17c20 */ /* 0x000fe20008400000 */
[C---:B------:R-:W-:Y:S01]  /*c0e0*/  ISETP.LT.OR P0, PT, R41.reuse, 0x1, !P3 ;  /* 0x000000012900780c */ /* 0x040fe20005f01670 */
[----:B------:R-:W-:Y:S01]  /*c0f0*/  FMUL R226, R226, UR20 ;  /* 0x00000014e2e27c20 */ /* 0x000fe20008400000 */
[----:B------:R-:W-:Y:S01]  /*c100*/  ISETP.LT.OR P1, PT, R41, 0x2, !P3 ;  /* 0x000000022900780c */ /* 0x000fe20005f21670 */
[----:B------:R-:W-:Y:S01]  /*c110*/  FMUL R223, R223, UR20 ;  /* 0x00000014dfdf7c20 */ /* 0x000fe20008400000 */
[----:B------:R-:W-:Y:S01]  /*c120*/  ISETP.LT.OR P6, PT, R41, 0x2, !P2 ;  /* 0x000000022900780c */ /* 0x000fe200057c1670 */
[----:B------:R-:W-:Y:S01]  /*c130*/  FMUL R224, R224, UR20 ;  /* 0x00000014e0e07c20 */ /* 0x000fe20008400000 */
[----:B------:R-:W-:-:S02]  /*c140*/  F2FP.SATFINITE.E5M2.F32.PACK_AB_MERGE_C R33, RZ, R226, RZ ;  /* 0x000000e2ff21723e */ /* 0x000fc400048060ff */
[----:B------:R-:W-:Y:S01]  /*c150*/  F2FP.SATFINITE.E5M2.F32.PACK_AB_MERGE_C R225, RZ, R225, RZ ;  /* 0x000000e1ffe1723e */ /* 0x000fe200048060ff */
[----:B------:R-:W-:Y:S01]  /*c160*/  FMUL R222, R222, UR20 ;  /* 0x00000014dede7c20 */ /* 0x000fe20008400000 */
[----:B------:R-:W-:Y:S01]  /*c170*/  ISETP.LT.OR P5, PT, R41, 0x1, !P2 ;  /* 0x000000012900780c */ /* 0x000fe200057a1670 */
[----:B------:R-:W-:Y:S01]  /*c180*/  FMUL R221, R221, UR20 ;  /* 0x00000014dddd7c20 */ /* 0x000fe20008400000 */
[----:B------:R-:W-:Y:S01]  /*c190*/  F2FP.SATFINITE.E5M2.F32.PACK_AB_MERGE_C R223, RZ, R223, RZ ;  /* 0x000000dfffdf723e */ /* 0x000fe200048060ff */
[----:B------:R0:W-:Y:S01]  /*c1a0*/  @!P0 STG.E.U8 desc[UR16][R24.64], R33 ;  /* 0x0000002118008986 */ /* 0x0001e2000c101110 */
[----:B------:R-:W-:-:S03]  /*c1b0*/  ISETP.LT.OR P0, PT, R41, 0x9, !P3 ;  /* 0x000000092900780c */ /* 0x000fc60005f01670 */
[----:B------:R-:W-:Y:S01]  /*c1c0*/  @!P1 STG.E.U8 desc[UR16][R24.64+0x1], R225 ;  /* 0x000001e118009986 */ /* 0x000fe2000c101110 */
[----:B------:R-:W-:-:S03]  /*c1d0*/  ISETP.LT.OR P1, PT, R41, 0xa, !P3 ;  /* 0x0000000a2900780c */ /* 0x000fc60005f21670 */
[----:B------:R-:W-:Y:S01]  /*c1e0*/  @!P6 STG.E.U8 desc[UR16][R26.64+0x1], R223 ;  /* 0x000001df1a00e986 */ /* 0x000fe2000c101110 */
[----:B------:R-:W-:Y:S01]  /*c1f0*/  ISETP.LT.OR P6, PT, R41, 0xa, !P2 ;  /* 0x0000000a2900780c */ /* 0x000fe200057c1670 */
[----:B------:R-:W-:Y:S01]  /*c200*/  FMUL R219, R219, UR20 ;  /* 0x00000014dbdb7c20 */ /* 0x000fe20008400000 */
[----:B------:R-:W-:Y:S01]  /*c210*/  F2FP.SATFINITE.E5M2.F32.PACK_AB_MERGE_C R35, RZ, R224, RZ ;  /* 0x000000e0ff23723e */ /* 0x000fe200048060ff */
[----:B------:R-:W-:Y:S01]  /*c220*/  FMUL R220, R220, UR20 ;  /* 0x00000014dcdc7c20 */ /* 0x000fe20008400000 */
[----:B0-----:R-:W-:Y:S01]  /*c230*/  F2FP.SATFINITE.E5M2.F32.PACK_AB_MERGE_C R33, RZ, R222, RZ ;  /* 0x000000deff21723e */ /* 0x001fe200048060ff */
[----:B------:R-:W-:Y:S01]  /*c240*/  FMUL R218, R218, UR20 ;  /* 0x00000014dada7c20 */ /* 0x000fe20008400000 */
[----:B------:R-:W-:Y:S01]  /*c250*/  F2FP.SATFINITE.E5M2.F32.PACK_AB_MERGE_C R221, RZ, R221, RZ ;  /* 0x000000ddffdd723e */ /* 0x000fe200048060ff */
[----:B------:R0:W-:Y:S01]  /*c260*/  @!P5 STG.E.U8 desc[UR16][R26.64], R35 ;  /* 0x000000231a00d986 */ /* 0x0001e2000c101110 */
[C---:B------:R-:W-:Y:S02]  /*c270*/  ISETP.LT.OR P5, PT, R41.reuse, 0x9, !P2 ;  /* 0x000000092900780c */ /* 0x040fe400057a1670 */
        /* <DEDUP_REMOVED lines=8> */
[----:B0-----:R-:W-:Y:S01]  /*c300*/  F2FP.SATFINITE.E5M2.F32.PACK_AB_MERGE_C R35, RZ, R220, RZ ;  /* 0x000000dcff23723e */ /* 0x001fe200048060ff */
[----:B------:R-:W-:Y:S01]  /*c310*/  FMUL R215, R215, UR20 ;  /* 0x00000014d7d77c20 */ /* 0x000fe20008400000 */
[----:B------:R-:W4:Y:S01]  /*c320*/  LDL.LU R226, [R1+0xc] ;  /* 0x00000c0001e27983 */ /* 0x000f220000300800 */
[----:B-1----:R-:W-:Y:S02]  /*c330*/  F2FP.SATFINITE.E5M2.F32.PACK_AB_MERGE_C R33, RZ, R218, RZ ;  /* 0x000000daff21723e */ /* 0x002fe400048060ff */
[----:B------:R-:W-:Y:S01]  /*c340*/  F2FP.SATFINITE.E5M2.F32.PACK_AB_MERGE_C R217, RZ, R217, RZ ;  /* 0x000000d9ffd9723e */ /* 0x000fe200048060ff */
[----:B------:R0:W-:Y:S01]  /*c350*/  @!P5 STG.E.U8 desc[UR16][R26.64+0x8], R35 ;  /* 0x000008231a00d986 */ /* 0x0001e2000c101110 */
[----:B------:R-:W-:-:S02]  /*c360*/  ISETP.LT.OR P5, PT, R41, 0x11, !P2 ;  /* 0x000000112900780c */ /* 0x000fc400057a1670 */
[----:B------:R-:W-:Y:S01]  /*c370*/  F2FP.SATFINITE.E5M2.F32.PACK_AB_MERGE_C R215, RZ, R215, RZ ;  /* 0x000000d7ffd7723e */ /* 0x000fe200048060ff */
[----:B------:R-:W3:Y:S01]  /*c380*/  LDL.LU R224, [R1+0x8] ;  /* 0x0000080001e07983 */ /* 0x000ee20000300800 */
[----:B------:R-:W-:-:S03]  /*c390*/  FMUL R216, R216, UR20 ;  /* 0x00000014d8d87c20 */ /* 0x000fc60008400000 */
[----:B------:R-:W4:Y:S04]  /*c3a0*/  LDL.LU R225, [R1+0x4] ;  /* 0x0000040001e17983 */ /* 0x000f280000300800 */
[----:B------:R-:W3:Y:S01]  /*c3b0*/  LDL.LU R223, [R1] ;  /* 0x0000000001df7983 */ /* 0x000ee20000300800 */
[----:B0-----:R-:W-:Y:S01]  /*c3c0*/  F2FP.SATFINITE.E5M2.F32.PACK_AB_MERGE_C R35, RZ, R216, RZ ;  /* 0x000000d8ff23723e */ /* 0x001fe200048060ff */
[----:B------:R-:W-:Y:S01]  /*c3d0*/  FMUL R214, R214, UR20 ;  /* 0x00000014d6d67c20 */ /* 0x000fe20008400000 */
[----:B------:R-:W-:Y:S01]  /*c3e0*/  FMUL R213, R213, UR20 ;  /* 0x00000014d5d57c20 */ /* 0x000fe20008400000 */
[----:B------:R0:W-:Y:S01]  /*c3f0*/  @!P0 STG.E.U8 desc[UR16][R24.64+0x10], R33 ;  /* 0x0000102118008986 */ /* 0x0001e2000c101110 */
[----:B------:R-:W-:Y:S01]  /*c400*/  ISETP.LT.OR P0, PT, R41, 0x19, !P3 ;  /* 0x000000192900780c */ /* 0x000fe20005f01670 */
[----:B------:R-:W-:Y:S01]  /*c410*/  FMUL R211, R211, UR20 ;  /* 0x00000014d3d37c20 */ /* 0x000fe20008400000 */
[----:B------:R-:W-:Y:S01]  /*c420*/  FMUL R212, R212, UR20 ;  /* 0x00000014d4d47c20 */ /* 0x000fe20008400000 */
[----:B------:R-:W-:Y:S01]  /*c430*/  @!P1 STG.E.U8 desc[UR16][R24.64+0x11], R217 ;  /* 0x000011d918009986 */ /* 0x000fe2000c101110 */
[C---:B------:R-:W-:Y:S01]  /*c440*/  ISETP.LT.OR P1, PT, R41.reuse, 0x1a, !P3 ;  /* 0x0000001a2900780c */ /* 0x040fe20005f21670 */
[----:B------:R-:W-:Y:S01]  /*c450*/  FMUL R210, R210, UR20 ;  /* 0x00000014d2d27c20 */ /* 0x000fe20008400000 */
[----:B------:R-:W-:Y:S01]  /*c460*/  F2FP.SATFINITE.E5M2.F32.PACK_AB_MERGE_C R213, RZ, R213, RZ ;  /* 0x000000d5ffd5723e */ /* 0x000fe200048060ff */
[----:B------:R-:W-:Y:S01]  /*c470*/  @!P6 STG.E.U8 desc[UR16][R26.64+0x11], R215 ;  /* 0x000011d71a00e986 */ /* 0x000fe2000c101110 */
[----:B------:R-:W-:Y:S01]  /*c480*/  ISETP.LT.OR P6, PT, R41, 0x1a, !P2 ;  /* 0x0000001a2900780c */ /* 0x000fe200057c1670 */
[----:B------:R-:W-:Y:S01]  /*c490*/  FMUL R209, R209, UR20 ;  /* 0x00000014d1d17c20 */ /* 0x000fe20008400000 */
[----:B------:R-:W-:Y:S01]  /*c4a0*/  F2FP.SATFINITE.E5M2.F32.PACK_AB_MERGE_C R211, RZ, R211, RZ ;  /* 0x000000d3ffd3723e */ /* 0x000fe200048060ff */
[----:B------:R1:W-:Y:S01]  /*c4b0*/  @!P5 STG.E.U8 desc[UR16][R26.64+0x10], R35 ;  /* 0x000010231a00d986 */ /* 0x0003e2000c101110 */
[----:B0-----:R-:W-:Y:S01]  /*c4c0*/  F2FP.SATFINITE.E5M2.F32.PACK_AB_MERGE_C R33, RZ, R214, RZ ;  /* 0x000000d6ff21723e */ /* 0x001fe200048060ff */
[----:B------:R-:W-:Y:S01]  /*c4d0*/  FMUL R207, R207, UR20 ;  /* 0x00000014cfcf7c20 */ /* 0x000fe20008400000 */
[C---:B------:R-:W-:Y:S01]  /*c4e0*/  ISETP.LT.OR P5, PT, R41.reuse, 0x19, !P2 ;  /* 0x000000192900780c */ /* 0x040fe200057a1670 */
[----:B------:R-:W-:Y:S01]  /*c4f0*/  FMUL R208, R208, UR20 ;  /* 0x00000014d0d07c20 */ /* 0x000fe20008400000 */
[----:B------:R-:W-:Y:S01]  /*c500*/  F2FP.SATFINITE.E5M2.F32.PACK_AB_MERGE_C R209, RZ, R209, RZ ;  /* 0x000000d1ffd1723e */ /* 0x000fe200048060ff */
[----:B------:R0:W-:Y:S01]  /*c510*/  @!P0 STG.E.U8 desc[UR16][R24.64+0x18], R33 ;  /* 0x0000182118008986 */ /* 0x0001e2000c101110 */
[C---:B------:R-:W-:Y:S01]  /*c520*/  ISETP.LT.OR P0, PT, R41.reuse, 0x21, !P3 ;  /* 0x000000212900780c */ /* 0x040fe20005f01670 */
[----:B------:R-:W-:Y:S01]  /*c530*/  FMUL R206, R206, UR20 ;  /* 0x00000014cece7c20 */ /* 0x000fe20008400000 */
[----:B------:R-:W-:Y:S01]  /*c540*/  F2FP.SATFINITE.E5M2.F32.PACK_AB_MERGE_C R207, RZ, R207, RZ ;  /* 0x000000cfffcf723e */ /* 0x000fe200048060ff */
[----:B------:R-:W-:Y:S01]  /*c550*/  @!P1 STG.E.U8 desc[UR16][R24.64+0x19], R213 ;  /* 0x000019d518009986 */ /* 0x000fe2000c101110 */
[----:B------:R-:W-:Y:S01]  /*c560*/  ISETP.LT.OR P1, PT, R41, 0x22, !P3 ;  /* 0x000000222900780c */ /* 0x000fe20005f21670 */
[----:B------:R-:W-:Y:S01]  /*c570*/  FMUL R205, R205, UR20 ;  /* 0x00000014cdcd7c20 */ /* 0x000fe20008400000 */
[----:B-1----:R-:W-:Y:S01]  /*c580*/  F2FP.SATFINITE.E5M2.F32.PACK_AB_MERGE_C R35, RZ, R212, RZ ;  /* 0x000000d4ff23723e */ /* 0x002fe200048060ff */
        /* <DEDUP_REMOVED lines=11> */
[----:B------:R-:W-:Y:S01]  /*c640*/  ISETP.LT.OR P0, PT, R41, 0x29, !P3 ;  /* 0x000000292900780c */ /* 0x000fe20005f01670 */
[----:B------:R-:W-:Y:S01]  /*c650*/  FMUL R201, R201, UR20 ;  /* 0x00000014c9c97c20 */ /* 0x000fe20008400000 */
[----:B------:R-:W-:Y:S01]  /*c660*/  FMUL R199, R199, UR20 ;  /* 0x00000014c7c77c20 */ /* 0x000fe20008400000 */
[----:B------:R-:W-:Y:S01]  /*c670*/  @!P1 STG.E.U8 desc[UR16][R24.64+0x21], R209 ;  /* 0x000021d118009986 */ /* 0x000fe2000c101110 */
[C---:B------:R-:W-:Y:S01]  /*c680*/  ISETP.LT.OR P1, PT, R41.reuse, 0x2a, !P3 ;  /* 0x0000002a2900780c */ /* 0x040fe20005f21670 */
        /* <DEDUP_REMOVED lines=9> */
[----:B------:R-:W-:Y:S01]  /*c720*/  ISETP.LT.OR P5, PT, R41, 0x29, !P2 ;  /* 0x000000292900780c */ /* 0x000fe200057a1670 */
[----:B------:R-:W-:Y:S01]  /*c730*/  FMUL R195, R195, UR20 ;  /* 0x00000014c3c37c20 */ /* 0x000fe20008400000 */
[----:B------:R-:W-:Y:S01]  /*c740*/  F2FP.SATFINITE.E5M2.F32.PACK_AB_MERGE_C R199, RZ, R199, RZ ;  /* 0x000000c7ffc7723e */ /* 0x000fe200048060ff */
[----:B------:R0:W-:Y:S01]  /*c750*/  @!P0 STG.E.U8 desc[UR16][R24.64+0x28], R33 ;  /* 0x0000282118008986 */ /* 0x0001e2000c101110 */
[C---:B------:R-:W-:Y:S01]  /*c760*/  ISETP.LT.OR P0, PT, R41.reuse, 0x31, !P3 ;  /* 0x000000312900780c */ /* 0x040fe20005f01670 */
[----:B------:R-:W-:Y:S01]  /*c770*/  FMUL R196, R196, UR20 ;  /* 0x00000014c4c47c20 */ /* 0x000fe20008400000 */
[----:B------:R-:W-:Y:S01]  /*c780*/  F2FP.SATFINITE.E5M2.F32.PACK_AB_MERGE_C R197, RZ, R197, RZ ;  /* 0x000000c5ffc5723e */ /* 0x000fe200048060ff */
        /* <DEDUP_REMOVED lines=59> */
[C---:B------:R-:W-:Y:S01]  /*cb40*/  ISETP.LT.OR P6, PT, R41.reuse, 0x4a, !P2 ;  /* 0x0000004a2900780c */ /* 0x040fe200057c1670 */
        /* <DEDUP_REMOVED lines=57> */
[----:B------:R-:W-:Y:S01]  /*cee0*/  ISETP.LT.OR P5, PT, R41, 0x61, !P3 ;  /* 0x000000612900780c */ /* 0x000fe20005fa1670 */
[----:B------:R-:W-:Y:S01]  /*cef0*/  FMUL R161, R161, UR20 ;  /* 0x00000014a1a17c20 */ /* 0x000fe20008400000 */
[----:B0-----:R-:W-:Y:S01]  /*cf00*/  F2FP.SATFINITE.E5M2.F32.PACK_AB_MERGE_C R33, RZ, R178, RZ ;  /* 0x000000b2ff21723e */ /* 0x001fe200048060ff */
[----:B------:R-:W-:Y:S01]  /*cf10*/  FMUL R160, R160, UR20 ;  /* 0x00000014a0a07c20 */ /* 0x000fe20008400000 */
[----:B------:R-:W-:Y:S01]  /*cf20*/  FMUL R159, R159, UR20 ;  /* 0x000000149f9f7c20 */ /* 0x000fe20008400000 */
[----:B------:R-:W-:Y:S01]  /*cf30*/  FMUL R157, R157, UR20 ;  /* 0x000000149d9d7c20 */ /* 0x000fe20008400000 */
[----:B------:R-:W-:Y:S01]  /*cf40*/  F2FP.SATFINITE.E5M2.F32.PACK_AB_MERGE_C R161, RZ, R161, RZ ;  /* 0x000000a1ffa1723e */ /* 0x000fe200048060ff */
[----:B------:R-:W-:Y:S01]  /*cf50*/  FMUL R158, R158, UR20 ;  /* 0x000000149e9e7c20 */ /* 0x000fe20008400000 */
[----:B------:R-:W-:Y:S01]  /*cf60*/  FMUL R156, R156, UR20 ;  /* 0x000000149c9c7c20 */ /* 0x000fe20008400000 */
[----:B------:R-:W-:Y:S01]  /*cf70*/  @!P6 STG.E.U8 desc[UR16][R24.64+0x61], R177 ;  /* 0x000061b11800e986 */ /* 0x000fe2000c101110 */
[----:B------:R-:W-:Y:S01]  /*cf80*/  ISETP.LT.OR P6, PT, R41, 0x69, !P3 ;  /* 0x000000692900780c */ /* 0x000fe20005fc1670 */
[----:B------:R-:W-:Y:S01]  /*cf90*/  FMUL R155, R155, UR20 ;  /* 0x000000149b9b7c20 */ /* 0x000fe20008400000 */
[----:B-1----:R-:W-:Y:S01]  /*cfa0*/  F2FP.SATFINITE.E5M2.F32.PACK_AB_MERGE_C R35, RZ, R176, RZ ;  /* 0x000000b0ff23723e */ /* 0x002fe200048060ff */
[----:B------:R0:W-:Y:S01]  /*cfb0*/  @!P5 STG.E.U8 desc[UR16][R24.64+0x60], R33 ;  /* 0x000060211800d986 */ /* 0x0001e2000c101110 */
        /* <DEDUP_REMOVED lines=16> */
[----:B-1----:R-:W-:Y:S01]  /*d0c0*/  F2FP.SATFINITE.E5M2.F32.PACK_AB_MERGE_C R35, RZ, R170, RZ ;  /* 0x000000aaff23723e */ /* 0x002fe200048060ff */
[----:B------:R-:W-:Y:S01]  /*d0d0*/  @!P0 STG.E.U8 desc[UR16][R24.64+0x69], R173 ;  /* 0x000069ad18008986 */ /* 0x000fe2000c101110 */
        /* <DEDUP_REMOVED lines=12> */
[----:B------:R-:W-:Y:S01]  /*d1a0*/  ISETP.LT.OR P6, PT, R41, 0x79, !P3 ;  /* 0x000000792900780c */ /* 0x000fe20005fc1670 */
[----:B------:R-:W-:Y:S01]  /*d1b0*/  FMUL R17, R17, UR20 ;  /* 0x0000001411117c20 */ /* 0x000fe20008400000 */
[----:B------:R-:W-:Y:S01]  /*d1c0*/  ISETP.LT.OR P3, PT, R41, 0x7a, !P3 ;  /* 0x0000007a2900780c */ /* 0x000fe20005f61670 */
[----:B------:R-:W-:Y:S01]  /*d1d0*/  @!P0 STG.E.U8 desc[UR16][R24.64+0x71], R169 ;  /* 0x000071a918008986 */ /* 0x000fe2000c101110 */
[----:B0-----:R-:W-:Y:S01]  /*d1e0*/  F2FP.SATFINITE.E5M2.F32.PACK_AB_MERGE_C R33, RZ, R168, RZ ;  /* 0x000000a8ff21723e */ /* 0x001fe200048060ff */
[----:B------:R-:W-:Y:S01]  /*d1f0*/  FMUL R18, R18, UR20 ;  /* 0x0000001412127c20 */ /* 0x000fe20008400000 */
[----:B------:R-:W-:Y:S01]  /*d200*/  ISETP.GE.AND P0, PT, R42, 0x89, PT ;  /* 0x000000892a00780c */ /* 0x000fe20003f06270 */
[----:B------:R-:W-:Y:S01]  /*d210*/  FMUL R16, R16, UR20 ;  /* 0x0000001410107c20 */ /* 0x000fe20008400000 */
[----:B------:R-:W-:Y:S01]  /*d220*/  F2FP.SATFINITE.E5M2.F32.PACK_AB_MERGE_C R21, RZ, R21, RZ ;  /* 0x00000015ff15723e */ /* 0x000fe200048060ff */
[----:B------:R0:W-:Y:S01]  /*d230*/  @!P1 STG.E.U8 desc[UR16][R26.64+0x70], R33 ;  /* 0x000070211a009986 */ /* 0x0001e2000c101110 */
[----:B------:R-:W-:Y:S01]  /*d240*/  ISETP.GE.AND P1, PT, R42, 0x81, PT ;  /* 0x000000812a00780c */ /* 0x000fe20003f26270 */
[----:B------:R-:W-:Y:S01]  /*d250*/  FMUL R15, R15, UR20 ;  /* 0x000000140f0f7c20 */ /* 0x000fe20008400000 */
[----:B-1----:R-:W-:Y:S01]  /*d260*/  F2FP.SATFINITE.E5M2.F32.PACK_AB_MERGE_C R35, RZ, R166, RZ ;  /* 0x000000a6ff23723e */ /* 0x002fe200048060ff */
[----:B------:R-:W-:Y:S01]  /*d270*/  @!P5 STG.E.U8 desc[UR16][R26.64+0x71], R167 ;  /* 0x000071a71a00d986 */ /* 0x000fe2000c101110 */
[----:B------:R-:W-:Y:S01]  /*d280*/  ISETP.LT.OR P5, PT, R41, 0x79, !P2 ;  /* 0x000000792900780c */ /* 0x000fe200057a1670 */
[----:B------:R-:W-:Y:S01]  /*d290*/  FMUL R13, R13, UR20 ;  /* 0x000000140d0d7c20 */ /* 0x000fe20008400000 */
[C---:B------:R-:W-:Y:S01]  /*d2a0*/  ISETP.LT.OR P2, PT, R41.reuse, 0x7a, !P2 ;  /* 0x0000007a2900780c */ /* 0x040fe20005741670 */
        /* <DEDUP_REMOVED lines=9> */
[----:B------:R-:W-:Y:S01]  /*d340*/  F2FP.SATFINITE.E5M2.F32.PACK_AB_MERGE_C R17, RZ, R17, RZ ;  /* 0x00000011ff11723e */ /* 0x000fe200048060ff */
[----:B------:R-:W-:Y:S01]  /*d350*/  @!P5 STG.E.U8 desc[UR16][R26.64+0x78], R37 ;  /* 0x000078251a00d986 */ /* 0x000fe2000c101110 */
[----:B------:R-:W-:Y:S01]  /*d360*/  ISETP.LT.OR P5, PT, R41, 0x1, !P0 ;  /* 0x000000012900780c */ /* 0x000fe200047a1670 */
[----:B------:R-:W-:Y:S01]  /*d370*/  FMUL R9, R9, UR20 ;  /* 0x0000001409097c20 */ /* 0x000fe20008400000 */
[----:B------:R-:W-:Y:S01]  /*d380*/  F2FP.SATFINITE.E5M2.F32.PACK_AB_MERGE_C R15, RZ, R15, RZ ;  /* 0x0000000fff0f723e */ /* 0x000fe200048060ff */
[----:B------:R0:W-:Y:S01]  /*d390*/  @!P2 STG.E.U8 desc[UR16][R26.64+0x79], R163 ;  /* 0x000079a31a00a986 */ /* 0x0001e2000c101110 */
[C---:B------:R-:W-:Y:S01]  /*d3a0*/  ISETP.LT.OR P2, PT, R41.reuse, 0xa, !P1 ;  /* 0x0000000a2900780c */ /* 0x040fe20004f41670 */
        /* <DEDUP_REMOVED lines=9> */
[----:B------:R-:W-:Y:S01]  /*d440*/  F2FP.SATFINITE.E5M2.F32.PACK_AB_MERGE_C R11, RZ, R11, RZ ;  /* 0x0000000bff0b723e */ /* 0x000fe200048060ff */
[----:B------:R2:W-:Y:S01]  /*d450*/  @!P5 STG.E.U8 desc[UR16][R30.64], R33 ;  /* 0x000000211e00d986 */ /* 0x0005e2000c101110 */
[----:B------:R-:W-:Y:S01]  /*d460*/  ISETP.LT.OR P5, PT, R41, 0x9, !P0 ;  /* 0x000000092900780c */ /* 0x000fe200047a1670 */
[----:B------:R-:W-:Y:S01]  /*d470*/  FMUL R5, R5, UR20 ;  /* 0x0000001405057c20 */ /* 0x000fe20008400000 */
[----:B0-----:R-:W-:Y:S01]  /*d480*/  F2FP.SATFINITE.E5M2.F32.PACK_AB_MERGE_C R27, RZ, R156, RZ ;  /* 0x0000009cff1b723e */ /* 0x001fe200048060ff */
[----:B-----5:R-:W-:Y:S01]  /*d490*/  FMUL R0, R0, UR20 ;  /* 0x0000001400007c20 */ /* 0x020fe20008400000 */
[----:B------:R-:W-:Y:S01]  /*d4a0*/  F2FP.SATFINITE.E5M2.F32.PACK_AB_MERGE_C R9, RZ, R9, RZ ;  /* 0x00000009ff09723e */ /* 0x000fe200048060ff */
[----:B------:R-:W-:Y:S01]  /*d4b0*/  FMUL R6, R6, UR20 ;  /* 0x0000001406067c20 */ /* 0x000fe20008400000 */
[----:B------:R-:W-:Y:S01]  /*d4c0*/  F2FP.SATFINITE.E5M2.F32.PACK_AB_MERGE_C R7, RZ, R7, RZ ;  /* 0x00000007ff07723e */ /* 0x000fe200048060ff */
[----:B------:R-:W4:Y:S01]  /*d4d0*/  LDL.LU R221, [R1+0x14] ;  /* 0x0000140001dd7983 */ /* 0x000f220000300800 */
[----:B-1----:R-:W-:Y:S01]  /*d4e0*/  F2FP.SATFINITE.E5M2.F32.PACK_AB_MERGE_C R25, RZ, R158, RZ ;  /* 0x0000009eff19723e */ /* 0x002fe200048060ff */
[----:B------:R-:W-:Y:S01]  /*d4f0*/  FMUL R2, R2, UR20 ;  /* 0x0000001402027c20 */ /* 0x000fe20008400000 */
[----:B------:R-:W-:Y:S01]  /*d500*/  F2FP.SATFINITE.E5M2.F32.PACK_AB_MERGE_C R5, RZ, R5, RZ ;  /* 0x00000005ff05723e */ /* 0x000fe200048060ff */
[----:B------:R-:W-:Y:S01]  /*d510*/  @!P6 STG.E.U8 desc[UR16][R30.64+0x1], R159 ;  /* 0x0000019f1e00e986 */ /* 0x000fe2000c101110 */
[----:B------:R-:W-:Y:S01]  /*d520*/  ISETP.LT.OR P6, PT, R41, 0xa, !P0 ;  /* 0x0000000a2900780c */ /* 0x000fe200047c1670 */
[----:B------:R-:W-:Y:S01]  /*d530*/  FMUL R3, R3, UR20 ;  /* 0x0000001403037c20 */ /* 0x000fe20008400000 */
[----:B--2---:R-:W-:Y:S01]  /*d540*/  F2FP.SATFINITE.E5M2.F32.PACK_AB_MERGE_C R33, RZ, R152, RZ ;  /* 0x00000098ff21723e */ /* 0x004fe200048060ff */
[----:B------:R-:W-:Y:S01]  /*d550*/  @!P2 STG.E.U8 desc[UR16][R28.64+0x9], R157 ;  /* 0x0000099d1c00a986 */ /* 0x000fe2000c101110 */
[----:B------:R-:W-:Y:S01]  /*d560*/  ISETP.LT.OR P2, PT, R41, 0x12, !P1 ;  /* 0x000000122900780c */ /* 0x000fe20004f41670 */
[----:B------:R-:W-:-:S02]  /*d570*/  FMUL R4, R4, UR20 ;  /* 0x0000001404047c20 */ /* 0x000fc40008400000 */
[----:B------:R0:W-:Y:S01]  /*d580*/  @!P3 STG.E.U8 desc[UR16][R28.64+0x8], R25 ;  /* 0x000008191c00b986 */ /* 0x0001e2000c101110 */
[----:B------:R-:W-:-:S03]  /*d590*/  ISETP.LT.OR P3, PT, R41, 0x11, !P1 ;  /* 0x000000112900780c */ /* 0x000fc60004f61670 */
[----:B------:R1:W-:Y:S01]  /*d5a0*/  @!P5 STG.E.U8 desc[UR16][R30.64+0x8], R27 ;  /* 0x0000081b1e00d986 */ /* 0x0003e2000c101110 */
[----:B------:R-:W-:-:S03]  /*d5b0*/  ISETP.LT.OR P5, PT, R41, 0x11, !P0 ;  /* 0x000000112900780c */ /* 0x000fc600047a1670 */
[----:B------:R-:W-:Y:S01]  /*d5c0*/  @!P6 STG.E.U8 desc[UR16][R30.64+0x9], R155 ;  /* 0x0000099b1e00e986 */ /* 0x000fe2000c101110 */
[----:B------:R-:W-:-:S03]  /*d5d0*/  ISETP.LT.OR P6, PT, R41, 0x12, !P0 ;  /* 0x000000122900780c */ /* 0x000fc600047c1670 */
[----:B------:R-:W-:Y:S01]  /*d5e0*/  @!P2 STG.E.U8 desc[UR16][R28.64+0x11], R153 ;  /* 0x000011991c00a986 */ /* 0x000fe2000c101110 */
[----:B------:R-:W-:Y:S02]  /*d5f0*/  ISETP.LT.OR P2, PT, R41, 0x1a, !P1 ;  /* 0x0000001a2900780c */ /* 0x000fe40004f41670 */
[----:B0-----:R-:W-:Y:S01]  /*d600*/  F2FP.SATFINITE.E5M2.F32.PACK_AB_MERGE_C R25, RZ, R154, RZ ;  /* 0x0000009aff19723e */ /* 0x001fe200048060ff */
[----:B------:R-:W2:Y:S01]  /*d610*/  LDL.LU R220, [R1+0x18] ;  /* 0x0000180001dc7983 */ /* 0x000ea20000300800 */
[----:B-1----:R-:W-:-:S03]  /*d620*/  F2FP.SATFINITE.E5M2.F32.PACK_AB_MERGE_C R27, RZ, R20, RZ ;  /* 0x00000014ff1b723e */ /* 0x002fc600048060ff */
[----:B------:R0:W-:Y:S01]  /*d630*/  @!P3 STG.E.U8 desc[UR16][R28.64+0x10], R25 ;  /* 0x000010191c00b986 */ /* 0x0001e2000c101110 */
[----:B------:R-:W-:-:S03]  /*d640*/  ISETP.LT.OR P3, PT, R41, 0x19, !P1 ;  /* 0x000000192900780c */ /* 0x000fc60004f61670 */
[----:B------:R-:W-:Y:S01]  /*d650*/  @!P5 STG.E.U8 desc[UR16][R30.64+0x10], R33 ;  /* 0x000010211e00d986 */ /* 0x000fe2000c101110 */
[----:B------:R-:W-:-:S03]  /*d660*/  ISETP.LT.OR P5, PT, R41, 0x19, !P0 ;  /* 0x000000192900780c */ /* 0x000fc600047a1670 */
[----:B------:R1:W-:Y:S01]  /*d670*/  @!P6 STG.E.U8 desc[UR16][R30.64+0x11], R23 ;  /* 0x000011171e00e986 */ /* 0x0003e2000c101110 */
[----:B------:R-:W-:-:S03]  /*d680*/  ISETP.LT.OR P6, PT, R41, 0x1a, !P0 ;  /* 0x0000001a2900780c */ /* 0x000fc600047c1670 */
[----:B------:R3:W-:Y:S01]  /*d690*/  @!P2 STG.E.U8 desc[UR16][R28.64+0x19], R21 ;  /* 0x000019151c00a986 */ /* 0x0007e2000c101110 */
[C---:B------:R-:W-:Y:S02]  /*d6a0*/  ISETP.LT.OR P2, PT, R41.reuse, 0x22, !P1 ;  /* 0x000000222900780c */ /* 0x040fe40004f41670 */
[----:B0-----:R-:W-:Y:S01]  /*d6b0*/  F2FP.SATFINITE.E5M2.F32.PACK_AB_MERGE_C R25, RZ, R22, RZ ;  /* 0x00000016ff19723e */ /* 0x001fe200048060ff */
[----:B------:R-:W2:Y:S04]  /*d6c0*/  LDL.LU R222, [R1+0x1c] ;  /* 0x00001c0001de7983 */ /* 0x000ea80000300800 */
[----:B------:R-:W-:Y:S01]  /*d6d0*/  @!P3 STG.E.U8 desc[UR16][R28.64+0x18], R25 ;  /* 0x000018191c00b986 */ /* 0x000fe2000c101110 */
[C---:B------:R-:W-:Y:S02]  /*d6e0*/  ISETP.LT.OR P3, PT, R41.reuse, 0x21, !P1 ;  /* 0x000000212900780c */ /* 0x040fe40004f61670 */
[----:B-1----:R-:W-:Y:S01]  /*d6f0*/  F2FP.SATFINITE.E5M2.F32.PACK_AB_MERGE_C R23, RZ, R18, RZ ;  /* 0x00000012ff17723e */ /* 0x002fe200048060ff */
[----:B------:R-:W-:Y:S01]  /*d700*/  @!P5 STG.E.U8 desc[UR16][R30.64+0x18], R27 ;  /* 0x0000181b1e00d986 */ /* 0x000fe2000c101110 */
[----:B------:R-:W-:-:S02]  /*d710*/  ISETP.LT.OR P5, PT, R41, 0x21, !P0 ;  /* 0x000000212900780c */ /* 0x000fc400047a1670 */
[----:B---3--:R-:W-:Y:S01]  /*d720*/  F2FP.SATFINITE.E5M2.F32.PACK_AB_MERGE_C R21, RZ, R16, RZ ;  /* 0x00000010ff15723e */ /* 0x008fe200048060ff */
[----:B------:R0:W-:Y:S01]  /*d730*/  @!P6 STG.E.U8 desc[UR16][R30.64+0x19], R19 ;  /* 0x000019131e00e986 */ /* 0x0001e2000c101110 */
[----:B------:R-:W-:-:S03]  /*d740*/  ISETP.LT.OR P6, PT, R41, 0x22, !P0 ;  /* 0x000000222900780c */ /* 0x000fc600047c1670 */
[----:B------:R1:W-:Y:S01]  /*d750*/  @!P2 STG.E.U8 desc[UR16][R28.64+0x21], R17 ;  /* 0x000021111c00a986 */ /* 0x0003e2000c101110 */
[----:B------:R-:W-:-:S03]  /*d760*/  ISETP.LT.OR P2, PT, R41, 0x2a, !P1 ;  /* 0x0000002a2900780c */ /* 0x000fc60004f41670 */
[----:B------:R-:W-:Y:S01]  /*d770*/  @!P3 STG.E.U8 desc[UR16][R28.64+0x20], R23 ;  /* 0x000020171c00b986 */ /* 0x000fe2000c101110 */
[----:B------:R-:W-:-:S03]  /*d780*/  ISETP.LT.OR P3, PT, R41, 0x29, !P1 ;  /* 0x000000292900780c */ /* 0x000fc60004f61670 */
[----:B------:R-:W-:Y:S01]  /*d790*/  @!P5 STG.E.U8 desc[UR16][R30.64+0x20], R21 ;  /* 0x000020151e00d986 */ /* 0x000fe2000c101110 */
[C---:B------:R-:W-:Y:S02]  /*d7a0*/  ISETP.LT.OR P5, PT, R41.reuse, 0x29, !P0 ;  /* 0x000000292900780c */ /* 0x040fe400047a1670 */
[----:B0-----:R-:W-:Y:S01]  /*d7b0*/  F2FP.SATFINITE.E5M2.F32.PACK_AB_MERGE_C R19, RZ, R14, RZ ;  /* 0x0000000eff13723e */ /* 0x001fe200048060ff */
[----:B------:R0:W-:Y:S01]  /*d7c0*/  @!P6 STG.E.U8 desc[UR16][R30.64+0x21], R15 ;  /* 0x0000210f1e00e986 */ /* 0x0001e2000c101110 */
[C---:B------:R-:W-:Y:S02]  /*d7d0*/  ISETP.LT.OR P6, PT, R41.reuse, 0x2a, !P0 ;  /* 0x0000002a2900780c */ /* 0x040fe400047c1670 */
[----:B-1----:R-:W-:Y:S01]  /*d7e0*/  F2FP.SATFINITE.E5M2.F32.PACK_AB_MERGE_C R17, RZ, R12, RZ ;  /* 0x0000000cff11723e */ /* 0x002fe200048060ff */
        /* <DEDUP_REMOVED lines=15> */
[----:B0-----:R-:W-:Y:S02]  /*d8e0*/  F2FP.SATFINITE.E5M2.F32.PACK_AB_MERGE_C R11, RZ, R6, RZ ;  /* 0x00000006ff0b723e */ /* 0x001fe400048060ff */
[C---:B------:R-:W-:Y:S01]  /*d8f0*/  ISETP.LT.OR P5, PT, R41.reuse, 0x39, !P0 ;  /* 0x000000392900780c */ /* 0x040fe200047a1670 */
[----:B------:R0:W-:Y:S01]  /*d900*/  @!P6 STG.E.U8 desc[UR16][R30.64+0x31], R7 ;  /* 0x000031071e00e986 */ /* 0x0001e2000c101110 */
[----:B-1----:R-:W-:Y:S02]  /*d910*/  F2FP.SATFINITE.E5M2.F32.PACK_AB_MERGE_C R9, RZ, R4, RZ ;  /* 0x00000004ff09723e */ /* 0x002fe400048060ff */
[----:B------:R-:W-:Y:S01]  /*d920*/  ISETP.LT.OR P6, PT, R41, 0x3a, !P0 ;  /* 0x0000003a2900780c */ /* 0x000fe200047c1670 */
[----:B------:R1:W-:Y:S04]  /*d930*/  @!P2 STG.E.U8 desc[UR16][R28.64+0x39], R5 ;  /* 0x000039051c00a986 */ /* 0x0003e8000c101110 */
[----:B------:R3:W-:Y:S01]  /*d940*/  @!P3 STG.E.U8 desc[UR16][R28.64+0x38], R11 ;  /* 0x0000380b1c00b986 */ /* 0x0007e2000c101110 */
[----:B------:R-:W-:Y:S01]  /*d950*/  FMUL R4, R227, UR20 ;  /* 0x00000014e3047c20 */ /* 0x000fe20008400000 */
[----:B------:R-:W-:-:S02]  /*d960*/  ISETP.LT.OR P3, PT, R41, 0x41, !P1 ;  /* 0x000000412900780c */ /* 0x000fc40004f61670 */
[----:B0-----:R-:W-:Y:S02]  /*d970*/  F2FP.SATFINITE.E5M2.F32.PACK_AB_MERGE_C R7, RZ, R3, RZ ;  /* 0x00000003ff07723e */ /* 0x001fe400048060ff */
[----:B-1----:R-:W-:Y:S01]  /*d980*/  F2FP.SATFINITE.E5M2.F32.PACK_AB_MERGE_C R5, RZ, R0, RZ ;  /* 0x00000000ff05723e */ /* 0x002fe200048060ff */
[----:B------:R-:W-:Y:S01]  /*d990*/  FMUL R0, R223, UR20 ;  /* 0x00000014df007c20 */ /* 0x000fe20008400000 */
[----:B------:R-:W-:Y:S01]  /*d9a0*/  ISETP.LT.OR P2, PT, R41, 0x42, !P1 ;  /* 0x000000422900780c */ /* 0x000fe20004f41670 */
[----:B------:R-:W2:Y:S01]  /*d9b0*/  LDL.LU R223, [R1+0x20] ;  /* 0x0000200001df7983 */ /* 0x000ea20000300800 */
[----:B---3--:R-:W-:Y:S02]  /*d9c0*/  F2FP.SATFINITE.E5M2.F32.PACK_AB_MERGE_C R11, RZ, R2, RZ ;  /* 0x00000002ff0b723e */ /* 0x008fe400048060ff */
[----:B------:R-:W-:Y:S01]  /*d9d0*/  F2FP.SATFINITE.E5M2.F32.PACK_AB_MERGE_C R13, RZ, R0, RZ ;  /* 0x00000000ff0d723e */ /* 0x000fe200048060ff */
[----:B----4-:R-:W-:Y:S01]  /*d9e0*/  FMUL R0, R225, UR20 ;  /* 0x00000014e1007c20 */ /* 0x010fe20008400000 */
[----:B------:R-:W-:Y:S01]  /*d9f0*/  FMUL R2, R224, UR20 ;  /* 0x00000014e0027c20 */ /* 0x000fe20008400000 */
[----:B------:R-:W3:Y:S04]  /*da00*/  LDL.LU R225, [R1+0x24] ;  /* 0x0000240001e17983 */ /* 0x000ee80000300800 */
[----:B------:R-:W4:Y:S01]  /*da10*/  LDL.LU R224, [R1+0x28] ;  /* 0x0000280001e07983 */ /* 0x000f220000300800 */
[----:B------:R-:W-:-:S03]  /*da20*/  FMUL R3, R226, UR20 ;  /* 0x00000014e2037c20 */ /* 0x000fc60008400000 */
[----:B------:R-:W4:Y:S04]  /*da30*/  LDL.LU R226, [R1+0x2c] ;  /* 0x00002c0001e27983 */ /* 0x000f280000300800 */
[----:B------:R-:W4:Y:S04]  /*da40*/  LDL.LU R227, [R1+0x30] ;  /* 0x0000300001e37983 */ /* 0x000f280000300800 */
[----:B------:R-:W-:Y:S01]  /*da50*/  @!P5 STG.E.U8 desc[UR16][R30.64+0x38], R9 ;  /* 0x000038091e00d986 */ /* 0x000fe2000c101110 */
[----:B------:R-:W-:-:S03]  /*da60*/  ISETP.LT.OR P5, PT, R41, 0x41, !P0 ;  /* 0x000000412900780c */ /* 0x000fc600047a1670 */
[----:B------:R0:W-:Y:S01]  /*da70*/  @!P6 STG.E.U8 desc[UR16][R30.64+0x39], R7 ;  /* 0x000039071e00e986 */ /* 0x0001e2000c101110 */
[----:B------:R-:W-:-:S03]  /*da80*/  ISETP.LT.OR P6, PT, R41, 0x42, !P0 ;  /* 0x000000422900780c */ /* 0x000fc600047c1670 */
[----:B------:R-:W-:Y:S01]  /*da90*/  @!P3 STG.E.U8 desc[UR16][R28.64+0x40], R11 ;  /* 0x0000400b1c00b986 */ /* 0x000fe2000c101110 */
[----:B------:R-:W-:-:S03]  /*daa0*/  ISETP.LT.OR P3, PT, R41, 0x49, !P1 ;  /* 0x000000492900780c */ /* 0x000fc60004f61670 */
[----:B------:R1:W-:Y:S01]  /*dab0*/  @!P2 STG.E.U8 desc[UR16][R28.64+0x41], R5 ;  /* 0x000041051c00a986 */ /* 0x0003e2000c101110 */
[----:B0-----:R-:W-:-:S03]  /*dac0*/  F2FP.SATFINITE.E5M2.F32.PACK_AB_MERGE_C R7, RZ, R0, RZ ;  /* 0x00000000ff07723e */ /* 0x001fc600048060ff */
[----:B------:R-:W-:Y:S01]  /*dad0*/  @!P5 STG.E.U8 desc[UR16][R30.64+0x40], R13 ;  /* 0x0000400d1e00d986 */ /* 0x000fe2000c101110 */
[C---:B------:R-:W-:Y:S02]  /*dae0*/  ISETP.LT.OR P2, PT, R41.reuse, 0x4a, !P1 ;  /* 0x0000004a2900780c */ /* 0x040fe40004f41670 */
[----:B-1----:R-:W-:Y:S01]  /*daf0*/  F2FP.SATFINITE.E5M2.F32.PACK_AB_MERGE_C R5, RZ, R2, RZ ;  /* 0x00000002ff05723e */ /* 0x002fe200048060ff */
[----:B------:R0:W-:Y:S01]  /*db00*/  @!P6 STG.E.U8 desc[UR16][R30.64+0x41], R7 ;  /* 0x000041071e00e986 */ /* 0x0001e2000c101110 */
[C---:B------:R-:W-:Y:S02]  /*db10*/  ISETP.LT.OR P5, PT, R41.reuse, 0x49, !P0 ;  /* 0x000000492900780c */ /* 0x040fe400047a1670 */
[C---:B------:R-:W-:Y:S01]  /*db20*/  ISETP.LT.OR P6, PT, R41.reuse, 0x4a, !P0 ;  /* 0x0000004a2900780c */ /* 0x040fe200047c1670 */
[----:B------:R1:W-:Y:S01]  /*db30*/  @!P3 STG.E.U8 desc[UR16][R28.64+0x48], R5 ;  /* 0x000048051c00b986 */ /* 0x0003e2000c101110 */
[----:B------:R-:W-:Y:S02]  /*db40*/  ISETP.LT.OR P3, PT, R41, 0x51, !P1 ;  /* 0x000000512900780c */ /* 0x000fe40004f61670 */
[----:B------:R-:W-:-:S02]  /*db50*/  F2FP.SATFINITE.E5M2.F32.PACK_AB_MERGE_C R9, RZ, R3, RZ ;  /* 0x00000003ff09723e */ /* 0x000fc400048060ff */
[----:B------:R-:W-:-:S03]  /*db60*/  F2FP.SATFINITE.E5M2.F32.PACK_AB_MERGE_C R11, RZ, R4, RZ ;  /* 0x00000004ff0b723e */ /* 0x000fc600048060ff */
[----:B------:R1:W-:Y:S04]  /*db70*/  @!P2 STG.E.U8 desc[UR16][R28.64+0x49], R9 ;  /* 0x000049091c00a986 */ /* 0x0003e8000c101110 */
[----:B------:R-:W-:Y:S01]  /*db80*/  @!P5 STG.E.U8 desc[UR16][R30.64+0x48], R11 ;  /* 0x0000480b1e00d986 */ /* 0x000fe2000c101110 */
[----:B------:R-:W-:-:S03]  /*db90*/  FMUL R0, R221, UR20 ;  /* 0x00000014dd007c20 */ /* 0x000fc60008400000 */
[----:B------:R-:W4:Y:S02]  /*dba0*/  LDL.LU R221, [R1+0x34] ;  /* 0x0000340001dd7983 */ /* 0x000f240000300800 */
[----:B0-----:R-:W-:-:S05]  /*dbb0*/  F2FP.SATFINITE.E5M2.F32.PACK_AB_MERGE_C R7, RZ, R0, RZ ;  /* 0x00000000ff07723e */ /* 0x001fca00048060ff */
[----:B------:R-:W-:Y:S01]  /*dbc0*/  @!P6 STG.E.U8 desc[UR16][R30.64+0x49], R7 ;  /* 0x000049071e00e986 */ /* 0x000fe2000c101110 */
[----:B--2---:R-:W-:-:S03]  /*dbd0*/  FMUL R2, R220, UR20 ;  /* 0x00000014dc027c20 */ /* 0x004fc60008400000 */
[----:B------:R-:W2:Y:S02]  /*dbe0*/  LDL.LU R220, [R1+0x38] ;  /* 0x0000380001dc7983 */ /* 0x000ea40000300800 */
[----:B-1----:R-:W-:-:S05]  /*dbf0*/  F2FP.SATFINITE.E5M2.F32.PACK_AB_MERGE_C R5, RZ, R2, RZ ;  /* 0x00000002ff05723e */ /* 0x002fca00048060ff */
[----:B------:R0:W-:Y:S01]  /*dc00*/  @!P3 STG.E.U8 desc[UR16][R28.64+0x50], R5 ;  /* 0x000050051c00b986 */ /* 0x0001e2000c101110 */
[----:B------:R-:W-:-:S03]  /*dc10*/  FMUL R3, R222, UR20 ;  /* 0x00000014de037c20 */ /* 0x000fc60008400000 */
[----:B------:R-:W2:Y:S02]  /*dc20*/  LDL.LU R222, [R1+0x3c] ;  /* 0x00003c0001de7983 */ /* 0x000ea40000300800 */
[----:B------:R-:W-:Y:S01]  /*dc30*/  F2FP.SATFINITE.E5M2.F32.PACK_AB_MERGE_C R9, RZ, R3, RZ ;  /* 0x00000003ff09723e */ /* 0x000fe200048060ff */
[----:B------:R-:W-:Y:S02]  /*dc40*/  FMUL R0, R223, UR20 ;  /* 0x00000014df007c20 */ /* 0x000fe40008400000 */
[----:B------:R-:W2:Y:S03]  /*dc50*/  LDL.LU R223, [R1+0x40] ;  /* 0x0000400001df7983 */ /* 0x000ea60000300800 */
[----:B------:R-:W-:Y:S01]  /*dc60*/  F2FP.SATFINITE.E5M2.F32.PACK_AB_MERGE_C R13, RZ, R0, RZ ;  /* 0x00000000ff0d723e */ /* 0x000fe200048060ff */
[----:B---3--:R-:W-:Y:S02]  /*dc70*/  FMUL R2, R225, UR20 ;  /* 0x00000014e1027c20 */ /* 0x008fe40008400000 */
[----:B------:R-:W3:Y:S01]  /*dc80*/  LDL.LU R225, [R1+0x44] ;  /* 0x0000440001e17983 */ /* 0x000ee20000300800 */
[----:B----4-:R-:W-:-:S03]  /*dc90*/  FMUL R0, R224, UR20 ;  /* 0x00000014e0007c20 */ /* 0x010fc60008400000 */
[----:B------:R-:W4:Y:S01]  /*dca0*/  LDL.LU R224, [R1+0x48] ;  /* 0x0000480001e07983 */ /* 0x000f220000300800 */
[----:B------:R-:W-:Y:S01]  /*dcb0*/  FMUL R3, R226, UR20 ;  /* 0x00000014e2037c20 */ /* 0x000fe20008400000 */
[----:B0-----:R-:W-:Y:S02]  /*dcc0*/  F2FP.SATFINITE.E5M2.F32.PACK_AB_MERGE_C R5, RZ, R0, RZ ;  /* 0x00000000ff05723e */ /* 0x001fe400048060ff */
[----:B------:R-:W4:Y:S01]  /*dcd0*/  LDL.LU R226, [R1+0x4c] ;  /* 0x00004c0001e27983 */ /* 0x000f220000300800 */
[----:B------:R-:W-:-:S03]  /*dce0*/  FMUL R0, R227, UR20 ;  /* 0x00000014e3007c20 */ /* 0x000fc60008400000 */
[----:B------:R-:W4:Y:S01]  /*dcf0*/  LDL.LU R227, [R1+0x50] ;  /* 0x0000500001e37983 */ /* 0x000f220000300800 */
[C---:B------:R-:W-:Y:S02]  /*dd00*/  ISETP.LT.OR P2, PT, R41.reuse, 0x52, !P1 ;  /* 0x000000522900780c */ /* 0x040fe40004f41670 */
[C---:B------:R-:W-:Y:S01]  /*dd10*/  ISETP.LT.OR P6, PT, R41.reuse, 0x52, !P0 ;  /* 0x000000522900780c */ /* 0x040fe200047c1670 */
[----:B------:R-:W4:Y:S01]  /*dd20*/  LDL.LU R219, [R1+0x54] ;  /* 0x0000540001db7983 */ /* 0x000f220000300800 */
[C---:B------:R-:W-:Y:S02]  /*dd30*/  ISETP.LT.OR P5, PT, R41.reuse, 0x51, !P0 ;  /* 0x000000512900780c */ /* 0x040fe400047a1670 */
[----:B------:R-:W-:Y:S02]  /*dd40*/  ISETP.LT.OR P3, PT, R41, 0x59, !P1 ;  /* 0x000000592900780c */ /* 0x000fe40004f61670 */
[----:B------:R-:W-:Y:S02]  /*dd50*/  F2FP.SATFINITE.E5M2.F32.PACK_AB_MERGE_C R7, RZ, R2, RZ ;  /* 0x00000002ff07723e */ /* 0x000fe400048060ff */
[----:B------:R-:W-:-:S03]  /*dd60*/  F2FP.SATFINITE.E5M2.F32.PACK_AB_MERGE_C R11, RZ, R0, RZ ;  /* 0x00000000ff0b723e */ /* 0x000fc600048060ff */
[----:B------:R0:W-:Y:S01]  /*dd70*/  @!P2 STG.E.U8 desc[UR16][R28.64+0x51], R9 ;  /* 0x000051091c00a986 */ /* 0x0001e2000c101110 */
[----:B------:R-:W-:-:S03]  /*dd80*/  ISETP.LT.OR P2, PT, R41, 0x5a, !P1 ;  /* 0x0000005a2900780c */ /* 0x000fc60004f41670 */
[----:B------:R-:W-:Y:S01]  /*dd90*/  @!P6 STG.E.U8 desc[UR16][R30.64+0x51], R7 ;  /* 0x000051071e00e986 */ /* 0x000fe2000c101110 */
[----:B------:R-:W-:-:S03]  /*dda0*/  ISETP.LT.OR P6, PT, R41, 0x5a, !P0 ;  /* 0x0000005a2900780c */ /* 0x000fc600047c1670 */
[----:B------:R-:W-:Y:S01]  /*ddb0*/  @!P5 STG.E.U8 desc[UR16][R30.64+0x50], R13 ;  /* 0x0000500d1e00d986 */ /* 0x000fe2000c101110 */
[----:B0-----:R-:W-:-:S03]  /*ddc0*/  F2FP.SATFINITE.E5M2.F32.PACK_AB_MERGE_C R9, RZ, R3, RZ ;  /* 0x00000003ff09723e */ /* 0x001fc600048060ff */
[----:B------:R0:W-:Y:S04]  /*ddd0*/  @!P3 STG.E.U8 desc[UR16][R28.64+0x58], R5 ;  /* 0x000058051c00b986 */ /* 0x0001e8000c101110 */
[----:B------:R1:W-:Y:S01]  /*dde0*/  @!P2 STG.E.U8 desc[UR16][R28.64+0x59], R9 ;  /* 0x000059091c00a986 */ /* 0x0003e2000c101110 */
[----:B------:R-:W-:-:S03]  /*ddf0*/  FMUL R0, R221, UR20 ;  /* 0x00000014dd007c20 */ /* 0x000fc60008400000 */
[----:B------:R-:W4:Y:S02]  /*de00*/  LDL.LU R221, [R1+0x58] ;  /* 0x0000580001dd7983 */ /* 0x000f240000300800 */
[----:B0-----:R-:W-:-:S05]  /*de10*/  F2FP.SATFINITE.E5M2.F32.PACK_AB_MERGE_C R5, RZ, R0, RZ ;  /* 0x00000000ff05723e */ /* 0x001fca00048060ff */
[----:B------:R0:W-:Y:S01]  /*de20*/  @!P6 STG.E.U8 desc[UR16][R30.64+0x59], R5 ;  /* 0x000059051e00e986 */ /* 0x0001e2000c101110 */
[----:B--2---:R-:W-:-:S03]  /*de30*/  FMUL R2, R220, UR20 ;  /* 0x00000014dc027c20 */ /* 0x004fc60008400000 */
[----:B------:R-:W2:Y:S02]  /*de40*/  LDL.LU R220, [R1+0x5c] ;  /* 0x00005c0001dc7983 */ /* 0x000ea40000300800 */
[----:B------:R-:W-:Y:S01]  /*de50*/  F2FP.SATFINITE.E5M2.F32.PACK_AB_MERGE_C R7, RZ, R2, RZ ;  /* 0x00000002ff07723e */ /* 0x000fe200048060ff */
[----:B------:R-:W-:Y:S02]  /*de60*/  FMUL R3, R222, UR20 ;  /* 0x00000014de037c20 */ /* 0x000fe40008400000 */
[----:B------:R-:W2:Y:S03]  /*de70*/  LDL.LU R222, [R1+0x60] ;  /* 0x0000600001de7983 */ /* 0x000ea60000300800 */
[----:B-1----:R-:W-:Y:S01]  /*de80*/  F2FP.SATFINITE.E5M2.F32.PACK_AB_MERGE_C R9, RZ, R3, RZ ;  /* 0x00000003ff09723e */ /* 0x002fe200048060ff */
[----:B------:R-:W-:Y:S02]  /*de90*/  FMUL R4, R223, UR20 ;  /* 0x00000014df047c20 */ /* 0x000fe40008400000 */
[----:B------:R-:W2:Y:S01]  /*dea0*/  LDL.LU R223, [R1+0x64] ;  /* 0x0000640001df7983 */ /* 0x000ea20000300800 */
[----:B---3--:R-:W-:-:S03]  /*deb0*/  FMUL R0, R225, UR20 ;  /* 0x00000014e1007c20 */ /* 0x008fc60008400000 */
[----:B------:R-:W3:Y:S01]  /*dec0*/  LDL.LU R225, [R1+0x68] ;  /* 0x0000680001e17983 */ /* 0x000ee20000300800 */
[----:B----4-:R-:W-:Y:S01]  /*ded0*/  FMUL R2, R224, UR20 ;  /* 0x00000014e0027c20 */ /* 0x010fe20008400000 */
[----:B0-----:R-:W-:Y:S02]  /*dee0*/  F2FP.SATFINITE.E5M2.F32.PACK_AB_MERGE_C R5, RZ, R0, RZ ;  /* 0x00000000ff05723e */ /* 0x001fe400048060ff */
[----:B------:R-:W4:Y:S01]  /*def0*/  LDL.LU R224, [R1+0x6c] ;  /* 0x00006c0001e07983 */ /* 0x000f220000300800 */
[----:B------:R-:W-:-:S03]  /*df00*/  FMUL R3, R226, UR20 ;  /* 0x00000014e2037c20 */ /* 0x000fc60008400000 */
[----:B------:R-:W4:Y:S01]  /*df10*/  LDL.LU R226, [R1+0x70] ;  /* 0x0000700001e27983 */ /* 0x000f220000300800 */
[----:B------:R-:W-:-:S03]  /*df20*/  FMUL R0, R227, UR20 ;  /* 0x00000014e3007c20 */ /* 0x000fc60008400000 */
[----:B------:R-:W4:Y:S01]  /*df30*/  LDL.LU R227, [R1+0x74] ;  /* 0x0000740001e37983 */ /* 0x000f220000300800 */
[C---:B------:R-:W-:Y:S02]  /*df40*/  ISETP.LT.OR P5, PT, R41.reuse, 0x59, !P0 ;  /* 0x000000592900780c */ /* 0x040fe400047a1670 */
[C---:B------:R-:W-:Y:S02]  /*df50*/  ISETP.LT.OR P2, PT, R41.reuse, 0x62, !P1 ;  /* 0x000000622900780c */ /* 0x040fe40004f41670 */
[C---:B------:R-:W-:Y:S02]  /*df60*/  ISETP.LT.OR P3, PT, R41.reuse, 0x61, !P1 ;  /* 0x000000612900780c */ /* 0x040fe40004f61670 */
[----:B------:R-:W-:-:S07]  /*df70*/  ISETP.LT.OR P6, PT, R41, 0x62, !P0 ;  /* 0x000000622900780c */ /* 0x000fce00047c1670 */
[----:B------:R-:W-:Y:S01]  /*df80*/  @!P5 STG.E.U8 desc[UR16][R30.64+0x58], R11 ;  /* 0x0000580b1e00d986 */ /* 0x000fe2000c101110 */
[----:B------:R-:W-:-:S03]  /*df90*/  ISETP.LT.OR P5, PT, R41, 0x61, !P0 ;  /* 0x000000612900780c */ /* 0x000fc600047a1670 */
[----:B------:R0:W-:Y:S01]  /*dfa0*/  @!P2 STG.E.U8 desc[UR16][R28.64+0x61], R9 ;  /* 0x000061091c00a986 */ /* 0x0001e2000c101110 */
[----:B------:R-:W-:-:S03]  /*dfb0*/  ISETP.LT.OR P2, PT, R41, 0x6a, !P1 ;  /* 0x0000006a2900780c */ /* 0x000fc60004f41670 */
[----:B------:R1:W-:Y:S01]  /*dfc0*/  @!P3 STG.E.U8 desc[UR16][R28.64+0x60], R7 ;  /* 0x000060071c00b986 */ /* 0x0003e2000c101110 */
[----:B------:R-:W-:Y:S02]  /*dfd0*/  ISETP.LT.OR P3, PT, R41, 0x69, !P1 ;  /* 0x000000692900780c */ /* 0x000fe40004f61670 */
[----:B------:R-:W-:Y:S01]  /*dfe0*/  F2FP.SATFINITE.E5M2.F32.PACK_AB_MERGE_C R13, RZ, R4, RZ ;  /* 0x00000004ff0d723e */ /* 0x000fe200048060ff */
[----:B------:R1:W-:Y:S01]  /*dff0*/  @!P6 STG.E.U8 desc[UR16][R30.64+0x61], R5 ;  /* 0x000061051e00e986 */ /* 0x0003e2000c101110 */
[----:B0-----:R-:W-:-:S03]  /*e000*/  F2FP.SATFINITE.E5M2.F32.PACK_AB_MERGE_C R9, RZ, R3, RZ ;  /* 0x00000003ff09723e */ /* 0x001fc600048060ff */
[----:B------:R-:W-:Y:S01]  /*e010*/  @!P5 STG.E.U8 desc[UR16][R30.64+0x60], R13 ;  /* 0x0000600d1e00d986 */ /* 0x000fe2000c101110 */
[----:B-1----:R-:W-:-:S03]  /*e020*/  F2FP.SATFINITE.E5M2.F32.PACK_AB_MERGE_C R7, RZ, R2, RZ ;  /* 0x00000002ff07723e */ /* 0x002fc600048060ff */
[----:B------:R-:W-:Y:S01]  /*e030*/  @!P2 STG.E.U8 desc[UR16][R28.64+0x69], R9 ;  /* 0x000069091c00a986 */ /* 0x000fe2000c101110 */
[C---:B------:R-:W-:Y:S02]  /*e040*/  ISETP.LT.OR P5, PT, R41.reuse, 0x69, !P0 ;  /* 0x000000692900780c */ /* 0x040fe400047a1670 */
[C---:B------:R-:W-:Y:S01]  /*e050*/  ISETP.LT.OR P6, PT, R41.reuse, 0x6a, !P0 ;  /* 0x0000006a2900780c */ /* 0x040fe200047c1670 */
[----:B------:R0:W-:Y:S01]  /*e060*/  @!P3 STG.E.U8 desc[UR16][R28.64+0x68], R7 ;  /* 0x000068071c00b986 */ /* 0x0001e2000c101110 */
[----:B------:R-:W-:Y:S01]  /*e070*/  ISETP.LT.OR P2, PT, R41, 0x72, !P1 ;  /* 0x000000722900780c */ /* 0x000fe20004f41670 */
[----:B------:R-:W-:Y:S01]  /*e080*/  FMUL R2, R219, UR20 ;  /* 0x00000014db027c20 */ /* 0x000fe20008400000 */
[----:B------:R-:W-:Y:S02]  /*e090*/  ISETP.LT.OR P3, PT, R41, 0x71, !P1 ;  /* 0x000000712900780c */ /* 0x000fe40004f61670 */
[----:B------:R-:W-:Y:S02]  /*e0a0*/  F2FP.SATFINITE.E5M2.F32.PACK_AB_MERGE_C R11, RZ, R0, RZ ;  /* 0x00000000ff0b723e */ /* 0x000fe400048060ff */
[----:B------:R-:W-:-:S03]  /*e0b0*/  F2FP.SATFINITE.E5M2.F32.PACK_AB_MERGE_C R5, RZ, R2, RZ ;  /* 0x00000002ff05723e */ /* 0x000fc600048060ff */
[----:B------:R-:W-:Y:S01]  /*e0c0*/  @!P5 STG.E.U8 desc[UR16][R30.64+0x68], R11 ;  /* 0x0000680b1e00d986 */ /* 0x000fe2000c101110 */
[----:B------:R-:W-:-:S03]  /*e0d0*/  ISETP.LT.OR P5, PT, R41, 0x71, !P0 ;  /* 0x000000712900780c */ /* 0x000fc600047a1670 */
[----:B------:R-:W-:Y:S01]  /*e0e0*/  @!P6 STG.E.U8 desc[UR16][R30.64+0x69], R5 ;  /* 0x000069051e00e986 */ /* 0x000fe2000c101110 */
[----:B------:R-:W-:Y:S01]  /*e0f0*/  ISETP.LT.OR P6, PT, R41, 0x72, !P0 ;  /* 0x000000722900780c */ /* 0x000fe200047c1670 */
[----:B------:R-:W-:-:S05]  /*e100*/  FMUL R0, R221, UR20 ;  /* 0x00000014dd007c20 */ /* 0x000fca0008400000 */
[----:B0-----:R-:W-:-:S05]  /*e110*/  F2FP.SATFINITE.E5M2.F32.PACK_AB_MERGE_C R7, RZ, R0, RZ ;  /* 0x00000000ff07723e */ /* 0x001fca00048060ff */
[----:B------:R0:W-:Y:S01]  /*e120*/  @!P3 STG.E.U8 desc[UR16][R28.64+0x70], R7 ;  /* 0x000070071c00b986 */ /* 0x0001e2000c101110 */
[C---:B------:R-:W-:Y:S02]  /*e130*/  ISETP.LT.OR P3, PT, R41.reuse, 0x79, !P0 ;  /* 0x000000792900780c */ /* 0x040fe40004761670 */
[----:B------:R-:W-:Y:S01]  /*e140*/  ISETP.LT.OR P0, PT, R41, 0x7a, !P0 ;  /* 0x0000007a2900780c */ /* 0x000fe20004701670 */
[----:B--2---:R-:W-:-:S05]  /*e150*/  FMUL R3, R220, UR20 ;  /* 0x00000014dc037c20 */ /* 0x004fca0008400000 */
[----:B------:R-:W-:-:S05]  /*e160*/  F2FP.SATFINITE.E5M2.F32.PACK_AB_MERGE_C R9, RZ, R3, RZ ;  /* 0x00000003ff09723e */ /* 0x000fca00048060ff */
[----:B------:R1:W-:Y:S01]  /*e170*/  @!P2 STG.E.U8 desc[UR16][R28.64+0x71], R9 ;  /* 0x000071091c00a986 */ /* 0x0003e2000c101110 */
[C---:B------:R-:W-:Y:S02]  /*e180*/  ISETP.LT.OR P2, PT, R41.reuse, 0x79, !P1 ;  /* 0x000000792900780c */ /* 0x040fe40004f41670 */
[----:B------:R-:W-:Y:S01]  /*e190*/  ISETP.LT.OR P1, PT, R41, 0x7a, !P1 ;  /* 0x0000007a2900780c */ /* 0x000fe20004f21670 */
[----:B------:R-:W-:-:S05]  /*e1a0*/  FMUL R0, R222, UR20 ;  /* 0x00000014de007c20 */ /* 0x000fca0008400000 */
[----:B------:R-:W-:-:S05]  /*e1b0*/  F2FP.SATFINITE.E5M2.F32.PACK_AB_MERGE_C R13, RZ, R0, RZ ;  /* 0x00000000ff0d723e */ /* 0x000fca00048060ff */
[----:B------:R2:W-:Y:S01]  /*e1c0*/  @!P5 STG.E.U8 desc[UR16][R30.64+0x70], R13 ;  /* 0x0000700d1e00d986 */ /* 0x0005e2000c101110 */
[----:B------:R-:W-:Y:S01]  /*e1d0*/  FMUL R0, R223, UR20 ;  /* 0x00000014df007c20 */ /* 0x000fe20008400000 */
[----:B---3--:R-:W-:Y:S01]  /*e1e0*/  FMUL R2, R225, UR20 ;  /* 0x00000014e1027c20 */ /* 0x008fe20008400000 */
[----:B----4-:R-:W-:-:S03]  /*e1f0*/  FMUL R3, R224, UR20 ;  /* 0x00000014e0037c20 */ /* 0x010fc60008400000 */
[----:B0-----:R-:W-:Y:S01]  /*e200*/  F2FP.SATFINITE.E5M2.F32.PACK_AB_MERGE_C R7, RZ, R0, RZ ;  /* 0x00000000ff07723e */ /* 0x001fe200048060ff */
[----:B------:R-:W-:Y:S01]  /*e210*/  FMUL R4, R226, UR20 ;  /* 0x00000014e2047c20 */ /* 0x000fe20008400000 */
[----:B------:R-:W-:Y:S01]  /*e220*/  FMUL R5, R227, UR20 ;  /* 0x00000014e3057c20 */ /* 0x000fe20008400000 */
[----:B-1----:R-:W-:Y:S02]  /*e230*/  F2FP.SATFINITE.E5M2.F32.PACK_AB_MERGE_C R9, RZ, R2, RZ ;  /* 0x00000002ff09723e */ /* 0x002fe400048060ff */
[----:B------:R-:W-:Y:S02]  /*e240*/  F2FP.SATFINITE.E5M2.F32.PACK_AB_MERGE_C R3, RZ, R3, RZ ;  /* 0x00000003ff03723e */ /* 0x000fe400048060ff */
[----:B------:R-:W-:Y:S02]  /*e250*/  F2FP.SATFINITE.E5M2.F32.PACK_AB_MERGE_C R11, RZ, R4, RZ ;  /* 0x00000004ff0b723e */ /* 0x000fe400048060ff */
[----:B------:R-:W-:Y:S01]  /*e260*/  F2FP.SATFINITE.E5M2.F32.PACK_AB_MERGE_C R5, RZ, R5, RZ ;  /* 0x00000005ff05723e */ /* 0x000fe200048060ff */
[----:B------:R2:W-:Y:S04]  /*e270*/  @!P6 STG.E.U8 desc[UR16][R30.64+0x71], R7 ;  /* 0x000071071e00e986 */ /* 0x0005e8000c101110 */
[----:B------:R2:W-:Y:S04]  /*e280*/  @!P2 STG.E.U8 desc[UR16][R28.64+0x78], R9 ;  /* 0x000078091c00a986 */ /* 0x0005e8000c101110 */
[----:B------:R2:W-:Y:S04]  /*e290*/  @!P1 STG.E.U8 desc[UR16][R28.64+0x79], R3 ;  /* 0x000079031c009986 */ /* 0x0005e8000c101110 */
[----:B------:R2:W-:Y:S04]  /*e2a0*/  @!P3 STG.E.U8 desc[UR16][R30.64+0x78], R11 ;  /* 0x0000780b1e00b986 */ /* 0x0005e8000c101110 */
[----:B------:R2:W-:Y:S02]  /*e2b0*/  @!P0 STG.E.U8 desc[UR16][R30.64+0x79], R5 ;  /* 0x000079051e008986 */ /* 0x0005e4000c101110 */
.L_x_289:
[----:B------:R-:W-:Y:S05]  /*e2c0*/  BSYNC B0 ;  /* 0x0000000000007941 */ /* 0x000fea0003800000 */
.L_x_31:
[----:B0-2---:R-:W2:Y:S04]  /*e2d0*/  LDL.LU R3, [R1+0x78] ;  /* 0x0000780001037983 */ /* 0x005ea80000300800 */
[----:B-----5:R-:W2:Y:S01]  /*e2e0*/  LDL.LU R2, [R1+0x7c] ;  /* 0x00007c0001027983 */ /* 0x020ea20000300800 */
[----:B------:R-:W-:Y:S01]  /*e2f0*/  ULDC UR6, c[0x0][0xc] ;  /* 0x0000030000067ab9 */ /* 0x000fe20000000800 */
[----:B------:R-:W-:Y:S01]  /*e300*/  ULDC UR7, c[0x0][0x10] ;  /* 0x0000040000077ab9 */ /* 0x000fe20000000800 */
[----:B------:R-:W2:Y:S01]  /*e310*/  LDC R5, c[0x0][0x14] ;  /* 0x00000500ff057b82 */ /* 0x000ea20000000800 */
[----:B------:R-:W-:Y:S01]  /*e320*/  UIMAD.WIDE.U32 UR6, UR6, UR7, URZ ;  /* 0x00000007060672a5 */ /* 0x000fe2000f8e003f */
[----:B------:R-:W-:Y:S01]  /*e330*/  PRMT R0, RZ, 0x7610, R0 ;  /* 0x00007610ff007816 */ /* 0x000fe20000000000 */
[----:B------:R-:W-:-:S04]  /*e340*/  UMOV UR22, 0xffffffff ;  /* 0xffffffff00167882 */ /* 0x000fc80000000000 */
[----:B--2---:R-:W-:-:S04]  /*e350*/  IMAD.WIDE.U32 R2, R5, UR6, R2 ;  /* 0x0000000605027c25 */ /* 0x004fc8000f8e0002 */
[----:B------:R-:W-:Y:S01]  /*e360*/  IMAD R5, R5, UR7, RZ ;  /* 0x0000000705057c24 */ /* 0x000fe2000f8e02ff */
[----:B------:R-:W-:Y:S01]  /*e370*/  ULDC.64 UR6, c[0x0][0x650] ;  /* 0x0001940000067ab9 */ /* 0x000fe20000000a00 */
[----:B------:R-:W-:Y:S01]  /*e380*/  IMAD.MOV.U32 R19, RZ, RZ, R2 ;  /* 0x000000ffff137224 */ /* 0x000fe200078e0002 */
[----:B------:R-:W-:Y:S01]  /*e390*/  ISETP.GE.U32.AND P0, PT, R2, UR6, PT ;  /* 0x0000000602007c0c */ /* 0x000fe2000bf06070 */
[----:B------:R-:W-:Y:S02]  /*e3a0*/  IMAD.IADD R22, R3, 0x1, R5 ;  /* 0x0000000103167824 */ /* 0x000fe400078e0205 */
[----:B------:R-:W-:-:S03]  /*e3b0*/  IMAD.MOV.U32 R2, RZ, RZ, -0x1 ;  /* 0xffffffffff027424 */ /* 0x000fc600078e00ff */
[----:B------:R0:W-:Y:S01]  /*e3c0*/  STL [R1+0x78], R22 ;  /* 0x0000781601007387 */ /* 0x0001e20000100800 */
[----:B------:R-:W-:-:S03]  /*e3d0*/  ISETP.GE.U32.AND.EX P0, PT, R22, UR7, PT, P0 ;  /* 0x0000000716007c0c */ /* 0x000fc6000bf06100 */
[----:B------:R0:W-:Y:S04]  /*e3e0*/  STL [R1+0x7c], R19 ;  /* 0x00007c1301007387 */ /* 0x0001e80000100800 */
[----:B------:R0:W-:Y:S06]  /*e3f0*/  STL [R1+0x80], R2 ;  /* 0x0000800201007387 */ /* 0x0001ec0000100800 */
[----:B------:R-:W-:Y:S05]  /*e400*/  @P0 BRA `(.L_x_290) ;  /* 0x00000004006c0947 */ /* 0x000fea0003800000 */
[----:B------:R-:W2:Y:S01]  /*e410*/  S2R R14, SR_CTAID.X ;  /* 0x00000000000e7919 */ /* 0x000ea20000002500 */
[----:B------:R-:W5:Y:S01]  /*e420*/  LDC.64 R8, c[0x0][0x628] ;  /* 0x00018a00ff087b82 */ /* 0x000f620000000a00 */
[----:B------:R-:W-:Y:S01]  /*e430*/  ULDC UR6, c[0x0][0x150] ;  /* 0x0000540000067ab9 */ /* 0x000fe20000000800 */
[----:B------:R-:W-:Y:S01]  /*e440*/  IMAD.MOV.U32 R6, RZ, RZ, R19 ;  /* 0x000000ffff067224 */ /* 0x000fe200078e0013 */
[----:B------:R-:W0:Y:S01]  /*e450*/  S2R R16, SR_CTAID.Y ;  /* 0x0000000000107919 */ /* 0x000e220000002600 */
[----:B------:R-:W-:-:S04]  /*e460*/  IMAD.MOV.U32 R7, RZ, RZ, R22 ;  /* 0x000000ffff077224 */ /* 0x000fc800078e0016 */
[----:B------:R-:W0:Y:S08]  /*e470*/  LDC R17, c[0x0][0x144] ;  /* 0x00005100ff117b82 */ /* 0x000e300000000800 */
[----:B------:R-:W0:Y:S08]  /*e480*/  LDC R10, c[0x0][0x630] ;  /* 0x00018c00ff0a7b82 */ /* 0x000e300000000800 */
[----:B------:R-:W0:Y:S01]  /*e490*/  LDC.64 R12, c[0x0][0x620] ;  /* 0x00018800ff0c7b82 */ /* 0x000e220000000a00 */
[----:B-----5:R-:W-:-:S04]  /*e4a0*/  ISETP.NE.U32.AND P0, PT, R8, RZ, PT ;  /* 0x000000ff0800720c */ /* 0x020fc80003f05070 */
[----:B------:R-:W-:Y:S02]  /*e4b0*/  ISETP.NE.AND.EX P0, PT, R9, RZ, PT, P0 ;  /* 0x000000ff0900720c */ /* 0x000fe40003f05300 */
[----:B--2---:R-:W-:-:S05]  /*e4c0*/  I2FP.F32.U32 R0, R14 ;  /* 0x0000000e00007245 */ /* 0x004fca0000201000 */
[----:B------:R-:W-:-:S04]  /*e4d0*/  FMUL R0, R0, UR6 ;  /* 0x0000000600007c20 */ /* 0x000fc80008400000 */
[----:B------:R2:W0:Y:S02]  /*e4e0*/  F2I.U32.TRUNC.NTZ R15, R0 ;  /* 0x00000000000f7305 */ /* 0x000424000020f000 */
[----:B------:R-:W-:Y:S05]  /*e4f0*/  @!P0 BRA `(.L_x_291) ;  /* 0x0000000000288947 */ /* 0x000fea0003800000 */
[----:B--2---:R-:W2:Y:S02]  /*e500*/  LDC R0, c[0x0][0x634] ;  /* 0x00018d00ff007b82 */ /* 0x004ea40000000800 */
[----:B--2---:R-:W-:-:S05]  /*e510*/  IADD3 R7, P0, R19, R0, RZ ;  /* 0x0000000013077210 */ /* 0x004fca0007f1e0ff */
[----:B------:R-:W-:-:S04]  /*e520*/  IMAD.X R11, RZ, RZ, R22, P0 ;  /* 0x000000ffff0b7224 */ /* 0x000fc800000e0616 */
[----:B0-----:R-:W-:-:S04]  /*e530*/  IMAD.WIDE.U32 R2, R11, R8, RZ ;  /* 0x000000080b027225 */ /* 0x001fc800078e00ff */
[----:B------:R-:W-:-:S04]  /*e540*/  IMAD.WIDE.U32 R4, P0, R7, R9, R2 ;  /* 0x0000000907047225 */ /* 0x000fc80007800002 */
[----:B------:R-:W-:-:S04]  /*e550*/  IMAD.WIDE.U32 R2, R7, R8, RZ ;  /* 0x0000000807027225 */ /* 0x000fc800078e00ff */
[----:B------:R-:W-:Y:S01]  /*e560*/  IMAD.X R7, RZ, RZ, RZ, P0 ;  /* 0x000000ffff077224 */ /* 0x000fe200000e06ff */
[----:B------:R-:W-:Y:S01]  /*e570*/  IADD3 RZ, P0, R3, R4, RZ ;  /* 0x0000000403ff7210 */ /* 0x000fe20007f1e0ff */
[----:B------:R-:W-:-:S04]  /*e580*/  IMAD.MOV.U32 R6, RZ, RZ, R5 ;  /* 0x000000ffff067224 */ /* 0x000fc800078e0005 */
[----:B------:R-:W-:-:S08]  /*e590*/  IMAD.WIDE.U32.X R6, R11, R9, R6, P0 ;  /* 0x000000090b067225 */ /* 0x000fd000000e0406 */
.L_x_291:
[-CC-:B01----:R-:W-:Y:S01]  /*e5a0*/  SHF.R.U64 R24, R6, R10.reuse, R7.reuse ;  /* 0x0000000a06187219 */ /* 0x183fe20000001207 */
[----:B------:R-:W0:Y:S01]  /*e5b0*/  LDC.64 R20, c[0x0][0x640] ;  /* 0x00019000ff147b82 */ /* 0x000e220000000a00 */
[----:B--2---:R-:W-:Y:S01]  /*e5c0*/  SHF.R.U32.HI R0, RZ, R10, R7 ;  /* 0x0000000aff007219 */ /* 0x004fe20000011607 */
[----:B------:R-:W-:Y:S01]  /*e5d0*/  IMAD.MOV.U32 R2, RZ, RZ, R19 ;  /* 0x000000ffff027224 */ /* 0x000fe200078e0013 */
[----:B------:R-:W-:Y:S01]  /*e5e0*/  IADD3 R5, P0, RZ, -R24, RZ ;  /* 0x80000018ff057210 */ /* 0x000fe20007f1e0ff */
[----:B------:R-:W-:Y:S01]  /*e5f0*/  IMAD.MOV R15, RZ, RZ, -R15 ;  /* 0x000000ffff0f7224 */ /* 0x000fe200078e0a0f */
[----:B------:R-:W-:Y:S01]  /*e600*/  ULDC UR6, c[0x0][0x154] ;  /* 0x0000550000067ab9 */ /* 0x000fe20000000800 */
[----:B------:R-:W-:Y:S02]  /*e610*/  IMAD.MOV.U32 R7, RZ, RZ, 0x1 ;  /* 0x00000001ff077424 */ /* 0x000fe400078e00ff */
[----:B------:R-:W1:Y:S01]  /*e620*/  LDC R4, c[0x0][0x618] ;  /* 0x00018600ff047b82 */ /* 0x000e620000000800 */
[----:B------:R-:W-:-:S02]  /*e630*/  IMAD.X R3, RZ, RZ, ~R0, P0 ;  /* 0x000000ffff037224 */ /* 0x000fc400000e0e00 */
[----:B------:R-:W-:Y:S02]  /*e640*/  IMAD R15, R17, R15, R14 ;  /* 0x0000000f110f7224 */ /* 0x000fe400078e020e */
[-C--:B------:R-:W-:Y:S02]  /*e650*/  IMAD R0, R3, R12.reuse, RZ ;  /* 0x0000000c03007224 */ /* 0x080fe400078e02ff */
[----:B------:R-:W-:Y:S01]  /*e660*/  IMAD.MOV.U32 R3, RZ, RZ, R22 ;  /* 0x000000ffff037224 */ /* 0x000fe200078e0016 */
[----:B------:R-:W2:Y:S01]  /*e670*/  LDC R6, c[0x0][0x608] ;  /* 0x00018200ff067b82 */ /* 0x000ea20000000800 */
[----:B------:R-:W-:-:S04]  /*e680*/  IMAD.WIDE.U32 R2, R5, R12, R2 ;  /* 0x0000000c05027225 */ /* 0x000fc800078e0002 */
[----:B------:R-:W-:-:S03]  /*e690*/  IMAD R5, R5, R13, R0 ;  /* 0x0000000d05057224 */ /* 0x000fc600078e0200 */
[----:B------:R-:W5:Y:S01]  /*e6a0*/  LDC R18, c[0x0][0x658] ;  /* 0x00019600ff127b82 */ /* 0x000f620000000800 */
[----:B------:R-:W-:Y:S01]  /*e6b0*/  I2FP.F32.U32 R0, R16 ;  /* 0x0000001000007245 */ /* 0x000fe20000201000 */
[----:B------:R-:W-:Y:S01]  /*e6c0*/  IMAD.IADD R3, R3, 0x1, R5 ;  /* 0x0000000103037824 */ /* 0x000fe200078e0205 */
[----:B0-----:R-:W-:Y:S01]  /*e6d0*/  ISETP.NE.U32.AND P0, PT, R20, RZ, PT ;  /* 0x000000ff1400720c */ /* 0x001fe20003f05070 */
[----:B------:R-:W-:Y:S02]  /*e6e0*/  IMAD.MOV.U32 R5, RZ, RZ, -0x1 ;  /* 0xffffffffff057424 */ /* 0x000fe400078e00ff */
[----:B------:R-:W-:Y:S02]  /*e6f0*/  FMUL R0, R0, UR6 ;  /* 0x0000000600007c20 */ /* 0x000fe40008400000 */
[----:B------:R-:W0:Y:S01]  /*e700*/  LDC R13, c[0x0][0x148] ;  /* 0x00005200ff0d7b82 */ /* 0x000e220000000800 */
[----:B-1----:R-:W-:Y:S01]  /*e710*/  SHF.R.U64 R10, R2, R4, R3 ;  /* 0x00000004020a7219 */ /* 0x002fe20000001203 */
[----:B------:R1:W0:Y:S01]  /*e720*/  F2I.U32.TRUNC.NTZ R12, R0 ;  /* 0x00000000000c7305 */ /* 0x000222000020f000 */
[----:B------:R-:W-:-:S02]  /*e730*/  ISETP.NE.AND.EX P0, PT, R21, RZ, PT, P0 ;  /* 0x000000ff1500720c */ /* 0x000fc40003f05300 */
[----:B------:R-:W-:-:S03]  /*e740*/  SHF.R.U32.HI R3, RZ, R4, R3 ;  /* 0x00000004ff037219 */ /* 0x000fc60000011603 */
[----:B------:R-:W0:Y:S01]  /*e750*/  LDC R14, c[0x0][0x600] ;  /* 0x00018000ff0e7b82 */ /* 0x000e220000000800 */
[-CC-:B--2---:R-:W-:Y:S02]  /*e760*/  SHF.R.U64 R8, R10, R6.reuse, R3.reuse ;  /* 0x000000060a087219 */ /* 0x184fe40000001203 */
[----:B------:R-:W-:-:S05]  /*e770*/  SHF.R.U32.HI R3, RZ, R6, R3 ;  /* 0x00000006ff037219 */ /* 0x000fca0000011603 */
[----:B------:R-:W2:Y:S01]  /*e780*/  LDC R19, c[0x0][0x648] ;  /* 0x00019200ff137b82 */ /* 0x000ea20000000800 */
[-CC-:B-----5:R-:W-:Y:S02]  /*e790*/  SHF.R.U64 R11, R8, R18.reuse, R3.reuse ;  /* 0x00000012080b7219 */ /* 0x1a0fe40000001203 */
[-C--:B------:R-:W-:Y:S02]  /*e7a0*/  SHF.L.U32 R5, R5, R18.reuse, RZ ;  /* 0x0000001205057219 */ /* 0x080fe400000006ff */
[-C--:B------:R-:W-:Y:S01]  /*e7b0*/  SHF.R.U32.HI R3, RZ, R18.reuse, R3 ;  /* 0x00000012ff037219 */ /* 0x080fe20000011603 */
[----:B------:R-:W-:Y:S01]  /*e7c0*/  IMAD.MOV.U32 R2, RZ, RZ, R11 ;  /* 0x000000ffff027224 */ /* 0x000fe200078e000b */
[----:B------:R-:W-:Y:S01]  /*e7d0*/  SHF.L.U32 R40, R7, R18, RZ ;  /* 0x0000001207287219 */ /* 0x000fe200000006ff */
[----:B------:R-:W0:Y:S01]  /*e7e0*/  LDC R22, c[0x0][0x638] ;  /* 0x00018e00ff167b82 */ /* 0x000e220000000800 */
[----:B------:R-:W-:-:S07]  /*e7f0*/  LOP3.LUT R17, RZ, R5, RZ, 0x33, !PT ;  /* 0x00000005ff117212 */ /* 0x000fce00078e33ff */
[----:B------:R-:W0:Y:S01]  /*e800*/  LDC R23, c[0x0][0x610] ;  /* 0x00018400ff177b82 */ /* 0x000e220000000800 */
[----:B-1----:R-:W-:Y:S05]  /*e810*/  @!P0 BRA `(.L_x_292) ;  /* 0x0000000000288947 */ /* 0x002fea0003800000 */
        /* <DEDUP_REMOVED lines=10> */
.L_x_292:
[----:B--2---:R-:W-:Y:S01]  /*e8c0*/  SHF.R.U64 R0, R2, R19, R3 ;  /* 0x0000001302007219 */ /* 0x004fe20000001203 */
[----:B0-----:R-:W-:Y:S01]  /*e8d0*/  VIADD R3, R14, 0xffffffff ;  /* 0xffffffff0e037836 */ /* 0x001fe20000000000 */
[----:B------:R-:W-:Y:S01]  /*e8e0*/  LOP3.LUT R5, R8, R17, RZ, 0xc0, !PT ;  /* 0x0000001108057212 */ /* 0x000fe200078ec0ff */
[----:B------:R-:W-:Y:S01]  /*e8f0*/  IMAD.MOV R12, RZ, RZ, -R12 ;  /* 0x000000ffff0c7224 */ /* 0x000fe200078e0a0c */
[----:B------:R-:W-:Y:S01]  /*e900*/  R2UR UR22, R24 ;  /* 0x00000000181672ca */ /* 0x000fe200000e0000 */
[----:B------:R-:W-:Y:S01]  /*e910*/  IMAD.MOV R2, RZ, RZ, -R0 ;  /* 0x000000ffff027224 */ /* 0x000fe200078e0a00 */
[----:B------:R-:W-:Y:S01]  /*e920*/  LOP3.LUT R3, R10, R3, RZ, 0xc0, !PT ;  /* 0x000000030a037212 */ /* 0x000fe200078ec0ff */
[----:B------:R-:W-:Y:S02]  /*e930*/  IMAD R40, R40, R0, R5 ;  /* 0x0000000028287224 */ /* 0x000fe400078e0205 */
[----:B------:R-:W-:Y:S02]  /*e940*/  @P4 IMAD R15, R13, R12, R16 ;  /* 0x0000000c0d0f4224 */ /* 0x000fe400078e0210 */
[----:B------:R-:W-:-:S02]  /*e950*/  IMAD R0, R2, R22, R11 ;  /* 0x0000001602007224 */ /* 0x000fc400078e020b */
[----:B------:R-:W-:Y:S02]  /*e960*/  IMAD R40, R40, R23, R15 ;  /* 0x0000001728287224 */ /* 0x000fe400078e020f */
[----:B------:R-:W-:Y:S02]  /*e970*/  IMAD R3, R0, R14, R3 ;  /* 0x0000000e00037224 */ /* 0x000fe400078e0203 */
[----:B------:R-:W-:-:S03]  /*e980*/  IMAD.MOV.U32 R0, RZ, RZ, 0x1 ;  /* 0x00000001ff007424 */ /* 0x000fc600078e00ff */
[----:B------:R-:W-:Y:S02]  /*e990*/  SEL R2, R3, R40, !P4 ;  /* 0x0000002803027207 */ /* 0x000fe40006000000 */
[----:B------:R-:W-:-:S03]  /*e9a0*/  SEL R40, R40, R3, !P4 ;  /* 0x0000000328287207 */ /* 0x000fc60006000000 */
[----:B------:R2:W-:Y:S04]  /*e9b0*/  STL [R1+0x80], R2 ;  /* 0x0000800201007387 */ /* 0x0005e80000100800 */
.L_x_290:
[----:B------:R0:W-:Y:S01]  /*e9c0*/  STL [R1+0x84], R40 ;  /* 0x0000842801007387 */ /* 0x0001e20000100800 */
[----:B------:R-:W-:-:S13]  /*e9d0*/  LOP3.LUT P0, RZ, R0, 0xff, RZ, 0xc0, !PT ;  /* 0x000000ff00ff7812 */ /* 0x000fda000780c0ff */
[----:B0-----:R-:W-:Y:S05]  /*e9e0*/  @P0 BRA `(.L_x_293) ;  /* 0xffffff24009c0947 */ /* 0x001fea000383ffff */
[----:B------:R-:W-:Y:S05]  /*e9f0*/  EXIT ;  /* 0x000000000000794d */ /* 0x000fea0003800000 */
.L_x_3:
[----:B------:R-:W2:Y:S01]  /*ea00*/  LDL R16, [R1+0x7c] ;  /* 0x00007c0001107983 */ /* 0x000ea20000100800 */
[----:B------:R-:W-:-:S03]  /*ea10*/  ULDC.64 UR4, c[0x0][0x650] ;  /* 0x0001940000047ab9 */ /* 0x000fc60000000a00 */
[----:B------:R-:W3:Y:S01]  /*ea20*/  LDL R17, [R1+0x78] ;  /* 0x0000780001117983 */ /* 0x000ee20000100800 */
[----:B------:R-:W-:Y:S01]  /*ea30*/  PRMT R4, RZ, 0x7610, R4 ;  /* 0x00007610ff047816 */ /* 0x000fe20000000004 */
[----:B------:R-:W-:Y:S02]  /*ea40*/  IMAD.MOV.U32 R5, RZ, RZ, -0x1 ;  /* 0xffffffffff057424 */ /* 0x000fe400078e00ff */
[----:B------:R-:W-:Y:S02]  /*ea50*/  IMAD.MOV.U32 R6, RZ, RZ, -0x1 ;  /* 0xffffffffff067424 */ /* 0x000fe400078e00ff */
[----:B------:R-:W-:Y:S01]  /*ea60*/  IMAD.MOV.U32 R11, RZ, RZ, -0x1 ;  /* 0xffffffffff0b7424 */ /* 0x000fe200078e00ff */
[----:B--2---:R-:W-:-:S04]  /*ea70*/  ISETP.GE.U32.AND P0, PT, R16, UR4, PT ;  /* 0x0000000410007c0c */ /* 0x004fc8000bf06070 */
[----:B---3--:R-:W-:-:S13]  /*ea80*/  ISETP.GE.U32.AND.EX P0, PT, R17, UR5, PT, P0 ;  /* 0x0000000511007c0c */ /* 0x008fda000bf06100 */
[----:B------:R-:W-:Y:S05]  /*ea90*/  @P0 BRA `(.L_x_294) ;  /* 0x00000004005c0947 */ /* 0x000fea0003800000 */
        /* <DEDUP_REMOVED lines=18> */
.L_x_295:
[-CC-:B------:R-:W-:Y:S01]  /*ebc0*/  SHF.R.U64 R11, R8, R12.reuse, R9.reuse ;  /* 0x0000000c080b7219 */ /* 0x180fe20000001209 */
[----:B------:R-:W0:Y:S01]  /*ebd0*/  LDC.64 R20, c[0x0][0x640] ;  /* 0x00019000ff147b82 */ /* 0x000e220000000a00 */
[----:B------:R-:W-:Y:S01]  /*ebe0*/  SHF.R.U32.HI R3, RZ, R12, R9 ;  /* 0x0000000cff037219 */ /* 0x000fe20000011609 */
[----:B------:R-:W-:Y:S01]  /*ebf0*/  ULDC UR4, c[0x0][0x150] ;  /* 0x0000540000047ab9 */ /* 0x000fe20000000800 */
[----:B------:R-:W-:Y:S01]  /*ec00*/  IADD3 R7, P0, RZ, -R11, RZ ;  /* 0x8000000bff077210 */ /* 0x000fe20007f1e0ff */
[----:B------:R-:W-:Y:S01]  /*ec10*/  IMAD.MOV.U32 R4, RZ, RZ, R16 ;  /* 0x000000ffff047224 */ /* 0x000fe200078e0010 */
[----:B------:R-:W-:Y:S01]  /*ec20*/  I2FP.F32.U32 R6, R2 ;  /* 0x0000000200067245 */ /* 0x000fe20000201000 */
[----:B------:R-:W-:Y:S02]  /*ec30*/  IMAD.MOV.U32 R5, RZ, RZ, R17 ;  /* 0x000000ffff057224 */ /* 0x000fe400078e0011 */
[----:B------:R-:W1:Y:S01]  /*ec40*/  LDC R10, c[0x0][0x618] ;  /* 0x00018600ff0a7b82 */ /* 0x000e620000000800 */
[----:B------:R-:W-:-:S02]  /*ec50*/  IMAD.X R3, RZ, RZ, ~R3, P0 ;  /* 0x000000ffff037224 */ /* 0x000fc400000e0e03 */
[----:B------:R-:W-:Y:S01]  /*ec60*/  FMUL R9, R6, UR4 ;  /* 0x0000000406097c20 */ /* 0x000fe20008400000 */
[----:B------:R-:W-:Y:S01]  /*ec70*/  IMAD.WIDE.U32 R4, R7, R14, R4 ;  /* 0x0000000e07047225 */ /* 0x000fe200078e0004 */
[----:B------:R-:W-:-:S03]  /*ec80*/  ULDC UR4, c[0x0][0x154] ;  /* 0x0000550000047ab9 */ /* 0x000fc60000000800 */
[----:B------:R-:W-:Y:S01]  /*ec90*/  IMAD R6, R3, R14, RZ ;  /* 0x0000000e03067224 */ /* 0x000fe200078e02ff */
[----:B------:R-:W2:Y:S01]  /*eca0*/  LDC R13, c[0x0][0x144] ;  /* 0x00005100ff0d7b82 */ /* 0x000ea20000000800 */
[----:B------:R-:W3:Y:S02]  /*ecb0*/  F2I.U32.TRUNC.NTZ R9, R9 ;  /* 0x0000000900097305 */ /* 0x000ee4000020f000 */
[----:B------:R-:W-:Y:S02]  /*ecc0*/  IMAD R3, R7, R15, R6 ;  /* 0x0000000f07037224 */ /* 0x000fe400078e0206 */
[----:B------:R-:W-:Y:S02]  /*ecd0*/  IMAD.MOV.U32 R6, RZ, RZ, -0x1 ;  /* 0xffffffffff067424 */ /* 0x000fe400078e00ff */
[----:B------:R-:W-:Y:S01]  /*ece0*/  IMAD.IADD R3, R5, 0x1, R3 ;  /* 0x0000000105037824 */ /* 0x000fe200078e0203 */
[----:B------:R-:W4:Y:S01]  /*ecf0*/  LDC R12, c[0x0][0x608] ;  /* 0x00018200ff0c7b82 */ /* 0x000f220000000800 */
[----:B------:R-:W-:-:S02]  /*ed00*/  I2FP.F32.U32 R5, R0 ;  /* 0x0000000000057245 */ /* 0x000fc40000201000 */
[----:B0-----:R-:W-:-:S03]  /*ed10*/  ISETP.NE.U32.AND P0, PT, R20, RZ, PT ;  /* 0x000000ff1400720c */ /* 0x001fc60003f05070 */
[----:B------:R-:W-:Y:S01]  /*ed20*/  FMUL R5, R5, UR4 ;  /* 0x0000000405057c20 */ /* 0x000fe20008400000 */
[----:B------:R-:W-:Y:S01]  /*ed30*/  ISETP.NE.AND.EX P0, PT, R21, RZ, PT, P0 ;  /* 0x000000ff1500720c */ /* 0x000fe20003f05300 */
[----:B------:R-:W0:Y:S01]  /*ed40*/  LDC R7, c[0x0][0x658] ;  /* 0x00019600ff077b82 */ /* 0x000e220000000800 */
[-C--:B-1----:R-:W-:Y:S01]  /*ed50*/  SHF.R.U64 R8, R4, R10.reuse, R3 ;  /* 0x0000000a04087219 */ /* 0x082fe20000001203 */
[----:B---3--:R-:W-:Y:S01]  /*ed60*/  IMAD.MOV R4, RZ, RZ, -R9 ;  /* 0x000000ffff047224 */ /* 0x008fe200078e0a09 */
[----:B------:R-:W-:Y:S02]  /*ed70*/  SHF.R.U32.HI R3, RZ, R10, R3 ;  /* 0x0000000aff037219 */ /* 0x000fe40000011603 */
[----:B------:R1:W3:Y:S03]  /*ed80*/  F2I.U32.TRUNC.NTZ R10, R5 ;  /* 0x00000005000a7305 */ /* 0x0002e6000020f000 */
[----:B------:R-:W1:Y:S01]  /*ed90*/  LDC R17, c[0x0][0x148] ;  /* 0x00005200ff117b82 */ /* 0x000e620000000800 */
[----:B--2---:R-:W-:-:S02]  /*eda0*/  IMAD R19, R13, R4, R2 ;  /* 0x000000040d137224 */ /* 0x004fc400078e0202 */
[----:B------:R-:W-:-:S05]  /*edb0*/  IMAD.MOV.U32 R4, RZ, RZ, 0x1 ;  /* 0x00000001ff047424 */ /* 0x000fca00078e00ff */
[----:B------:R-:W2:Y:S01]  /*edc0*/  LDC R14, c[0x0][0x600] ;  /* 0x00018000ff0e7b82 */ /* 0x000ea20000000800 */
[-CC-:B----4-:R-:W-:Y:S02]  /*edd0*/  SHF.R.U64 R13, R8, R12.reuse, R3.reuse ;  /* 0x0000000c080d7219 */ /* 0x190fe40000001203 */
[----:B------:R-:W-:-:S05]  /*ede0*/  SHF.R.U32.HI R2, RZ, R12, R3 ;  /* 0x0000000cff027219 */ /* 0x000fca0000011603 */
[----:B------:R-:W4:Y:S01]  /*edf0*/  LDC R16, c[0x0][0x648] ;  /* 0x00019200ff107b82 */ /* 0x000f220000000800 */
[-CC-:B0-----:R-:W-:Y:S02]  /*ee00*/  SHF.R.U64 R15, R13, R7.reuse, R2.reuse ;  /* 0x000000070d0f7219 */ /* 0x181fe40000001202 */
[-C--:B------:R-:W-:Y:S02]  /*ee10*/  SHF.L.U32 R6, R6, R7.reuse, RZ ;  /* 0x0000000706067219 */ /* 0x080fe400000006ff */
[-C--:B------:R-:W-:Y:S01]  /*ee20*/  SHF.R.U32.HI R3, RZ, R7.reuse, R2 ;  /* 0x00000007ff037219 */ /* 0x080fe20000011602 */
[----:B------:R-:W-:Y:S01]  /*ee30*/  IMAD.MOV.U32 R2, RZ, RZ, R15 ;  /* 0x000000ffff027224 */ /* 0x000fe200078e000f */
[----:B------:R-:W-:Y:S01]  /*ee40*/  SHF.L.U32 R12, R4, R7, RZ ;  /* 0x00000007040c7219 */ /* 0x000fe200000006ff */
[----:B------:R-:W0:Y:S01]  /*ee50*/  LDC R18, c[0x0][0x638] ;  /* 0x00018e00ff127b82 */ /* 0x000e220000000800 */
[----:B------:R-:W-:-:S07]  /*ee60*/  LOP3.LUT R22, RZ, R6, RZ, 0x33, !PT ;  /* 0x00000006ff167212 */ /* 0x000fce00078e33ff */
        /* <DEDUP_REMOVED lines=12> */
.L_x_296:
[----:B----4-:R-:W-:Y:S01]  /*ef30*/  SHF.R.U64 R3, R2, R16, R3 ;  /* 0x0000001002037219 */ /* 0x010fe20000001203 */
[----:B--2---:R-:W-:Y:S01]  /*ef40*/  VIADD R5, R14, 0xffffffff ;  /* 0xffffffff0e057836 */ /* 0x004fe20000000000 */
[----:B------:R-:W-:Y:S01]  /*ef50*/  LOP3.LUT R2, R13, R22, RZ, 0xc0, !PT ;  /* 0x000000160d027212 */ /* 0x000fe200078ec0ff */
[----:B------:R-:W-:Y:S02]  /*ef60*/  IMAD.MOV R10, RZ, RZ, -R10 ;  /* 0x000000ffff0a7224 */ /* 0x000fe400078e0a0a */
[----:B------:R-:W-:Y:S02]  /*ef70*/  IMAD.MOV R4, RZ, RZ, -R3 ;  /* 0x000000ffff047224 */ /* 0x000fe400078e0a03 */
[----:B------:R-:W-:Y:S01]  /*ef80*/  IMAD R2, R12, R3, R2 ;  /* 0x000000030c027224 */ /* 0x000fe200078e0202 */
[----:B------:R-:W-:Y:S01]  /*ef90*/  LOP3.LUT R3, R8, R5, RZ, 0xc0, !PT ;  /* 0x0000000508037212 */ /* 0x000fe200078ec0ff */
[----:B------:R-:W-:Y:S02]  /*efa0*/  @P4 IMAD R19, R17, R10, R0 ;  /* 0x0000000a11134224 */ /* 0x000fe400078e0200 */
[----:B0-----:R-:W-:-:S02]  /*efb0*/  IMAD R0, R4, R18, R15 ;  /* 0x0000001204007224 */ /* 0x001fc400078e020f */
[----:B------:R-:W-:Y:S02]  /*efc0*/  IMAD R5, R2, R23, R19 ;  /* 0x0000001702057224 */ /* 0x000fe400078e0213 */
[----:B------:R-:W-:Y:S02]  /*efd0*/  IMAD R0, R0, R14, R3 ;  /* 0x0000000e00007224 */ /* 0x000fe400078e0203 */
[----:B------:R-:W-:-:S03]  /*efe0*/  IMAD.MOV.U32 R4, RZ, RZ, 0x1 ;  /* 0x00000001ff047424 */ /* 0x000fc600078e00ff */
[----:B------:R-:W-:Y:S02]  /*eff0*/  SEL R6, R0, R5, !P4 ;  /* 0x0000000500067207 */ /* 0x000fe40006000000 */
[----:B------:R-:W-:-:S07]  /*f000*/  SEL R5, R5, R0, !P4 ;  /* 0x0000000005057207 */ /* 0x000fce0006000000 */
.L_x_294:
[----:B------:R-:W-:-:S08]  /*f010*/  NOP ;  /* 0x0000000000007918 */ /* 0x000fd00000000000 */
[----:B------:R-:W0:-:S00]  /*f020*/  USETMAXREG.DEALLOC.CTAPOOL 0x28 ;  /* 0x00000028000079c8 */ /* 0x000e0000080e0500 */
[----:B------:R-:W-:-:S13]  /*f030*/  ISETP.NE.AND P0, PT, RZ, UR8, PT ;  /* 0x00000008ff007c0c */ /* 0x000fda000bf05270 */
[----:B------:R-:W-:Y:S05]  /*f040*/  @P0 EXIT ;  /* 0x000000000000094d */ /* 0x000fea0003800000 */
[----:B0-----:R-:W-:Y:S01]  /*f050*/  LOP3.LUT P0, RZ, R4, 0xff, RZ, 0xc0, !PT ;  /* 0x000000ff04ff7812 */ /* 0x001fe2000780c0ff */
[----:B------:R-:W-:Y:S02]  /*f060*/  IMAD.MOV.U32 R0, RZ, RZ, 0x1 ;  /* 0x00000001ff007424 */ /* 0x000fe400078e00ff */
[----:B------:R-:W-:-:S10]  /*f070*/  IMAD.MOV.U32 R8, RZ, RZ, RZ ;  /* 0x000000ffff087224 */ /* 0x000fd400078e00ff */
[----:B------:R-:W-:Y:S05]  /*f080*/  @!P0 BRA `(.L_x_297) ;  /* 0x0000000c00508947 */ /* 0x000fea0003800000 */
[----:B------:R-:W0:Y:S01]  /*f090*/  S2R R2, SR_TID.X ;  /* 0x0000000000027919 */ /* 0x000e220000002100 */
[----:B------:R-:W-:Y:S01]  /*f0a0*/  ULDC UR4, c[0x0][0x28c] ;  /* 0x0000a30000047ab9 */ /* 0x000fe20000000800 */
[----:B------:R-:W-:Y:S01]  /*f0b0*/  ULDC UR6, c[0x0][0x658] ;  /* 0x0001960000067ab9 */ /* 0x000fe20000000800 */
[----:B------:R-:W-:Y:S01]  /*f0c0*/  UIADD3 UR10, UR4, 0x1f, URZ ;  /* 0x0000001f040a7890 */ /* 0x000fe2000fffe03f */
[----:B------:R-:W-:Y:S01]  /*f0d0*/  BSSY B0, `(.L_x_297) ;  /* 0x00000cf000007945 */ /* 0x000fe20003800000 */
[----:B------:R-:W-:Y:S01]  /*f0e0*/  UMOV UR7, 0xffffffff ;  /* 0xffffffff00077882 */ /* 0x000fe20000000000 */
[----:B------:R-:W-:Y:S01]  /*f0f0*/  ULDC UR5, c[0x0][0x600] ;  /* 0x0001800000057ab9 */ /* 0x000fe20000000800 */
[----:B------:R-:W-:Y:S01]  /*f100*/  UMOV UR9, 0x1 ;  /* 0x0000000100097882 */ /* 0x000fe20000000000 */
[----:B------:R-:W-:Y:S01]  /*f110*/  USHF.L.U32 UR7, UR7, UR6, URZ ;  /* 0x0000000607077299 */ /* 0x000fe2000800063f */
[----:B------:R-:W-:Y:S01]  /*f120*/  IMAD.MOV.U32 R9, RZ, RZ, 0x1 ;  /* 0x00000001ff097424 */ /* 0x000fe200078e00ff */
[----:B------:R-:W-:Y:S01]  /*f130*/  UIADD3 UR4, UR5, -0x1, URZ ;  /* 0xffffffff05047890 */ /* 0x000fe2000fffe03f */
[----:B------:R-:W-:Y:S01]  /*f140*/  IMAD.MOV.U32 R0, RZ, RZ, 0x1 ;  /* 0x00000001ff007424 */ /* 0x000fe200078e00ff */
[----:B------:R-:W-:Y:S01]  /*f150*/  USHF.R.S32.HI UR11, URZ, 0x1f, UR10 ;  /* 0x0000001f3f0b7899 */ /* 0x000fe2000801140a */
[----:B------:R-:W-:Y:S01]  /*f160*/  IMAD.MOV.U32 R8, RZ, RZ, RZ ;  /* 0x000000ffff087224 */ /* 0x000fe200078e00ff */
[----:B------:R-:W-:Y:S01]  /*f170*/  ULDC UR8, c[0x0][0xc] ;  /* 0x0000030000087ab9 */ /* 0x000fe20000000800 */
[----:B------:R-:W-:-:S02]  /*f180*/  USHF.L.U32 UR5, UR9, UR6, URZ ;  /* 0x0000000609057299 */ /* 0x000fc4000800063f */
[----:B------:R-:W-:Y:S01]  /*f190*/  ULEA.HI UR11, UR11, UR10, URZ, 0x5 ;  /* 0x0000000a0b0b7291 */ /* 0x000fe2000f8f283f */
[----:B------:R-:W-:Y:S01]  /*f1a0*/  ULDC UR9, c[0x0][0x10] ;  /* 0x0000040000097ab9 */ /* 0x000fe20000000800 */
[----:B------:R-:W-:Y:S02]  /*f1b0*/  ULOP3.LUT UR6, URZ, UR7, URZ, 0x33, !UPT ;  /* 0x000000073f067292 */ /* 0x000fe4000f8e333f */
[----:B------:R-:W-:Y:S01]  /*f1c0*/  UIMAD.WIDE.U32 UR8, UR8, UR9, URZ ;  /* 0x00000009080872a5 */ /* 0x000fe2000f8e003f */
[----:B------:R-:W-:Y:S01]  /*f1d0*/  ULDC UR7, c[0x0][0x14] ;  /* 0x0000050000077ab9 */ /* 0x000fe20000000800 */
[----:B------:R-:W-:Y:S02]  /*f1e0*/  USHF.R.S32.HI UR20, URZ, 0x5, UR11 ;  /* 0x000000053f147899 */ /* 0x000fe4000801140b */
[----:B------:R-:W-:Y:S02]  /*f1f0*/  UIMAD.WIDE.U32 UR22, UR8, UR7, URZ ;  /* 0x00000007081672a5 */ /* 0x000fe4000f8e003f */
[----:B------:R-:W-:-:S02]  /*f200*/  UIMAD UR18, UR9, UR7, URZ ;  /* 0x00000007091272a4 */ /* 0x000fc4000f8e023f */
[----:B------:R-:W-:Y:S01]  /*f210*/  ULOP3.LUT UR26, UR13, 0x2, URZ, 0xfc, !UPT ;  /* 0x000000020d1a7892 */ /* 0x000fe2000f8efc3f */
[C---:B0-----:R-:W-:Y:S01]  /*f220*/  LOP3.LUT P2, RZ, R2.reuse, 0x7f, RZ, 0xc0, !PT ;  /* 0x0000007f02ff7812 */ /* 0x041fe2000784c0ff */
[----:B------:R-:W-:Y:S01]  /*f230*/  UIADD3 UR18, UR23, UR18, URZ ;  /* 0x0000001217127290 */ /* 0x000fe2000fffe03f */
[----:B------:R-:W-:Y:S01]  /*f240*/  LOP3.LUT P0, RZ, R2, 0x1f, RZ, 0xc0, !PT ;  /* 0x0000001f02ff7812 */ /* 0x000fe2000780c0ff */
[----:B------:R-:W-:Y:S01]  /*f250*/  UIADD3 UR27, UR20, 0x1, URZ ;  /* 0x00000001141b7890 */ /* 0x000fe2000fffe03f */
[----:B------:R-:W-:Y:S02]  /*f260*/  ULDC.64 UR24, c[0x0][0x198] ;  /* 0x0000660000187ab9 */ /* 0x000fe40000000a00 */
[----:B------:R-:W-:-:S13]  /*f270*/  PLOP3.LUT P0, PT, P0, P2, PT, 0x8a, 0x0 ;  /* 0x000000000000781c */ /* 0x000fda0000705172 */
.L_x_309:
[----:B------:R-:W-:-:S03]  /*f280*/  UMOV UR7, 0xffffffff ;  /* 0xffffffff00077882 */ /* 0x000fc60000000000 */
[----:B------:R-:W-:Y:S05]  /*f290*/  BRA.DIV UR7, `(.L_x_298) ;  /* 0x0000001207107947 */ /* 0x000fea000b800000 */
[----:B------:R-:W-:-:S13]  /*f2a0*/  ELECT P1, URZ, PT ;  /* 0x00000000003f782f */ /* 0x000fda0003820000 */
.L_x_322:
[----:B------:R-:W0:Y:S01]  /*f2b0*/  LDC R2, c[0x0][0x28c] ;  /* 0x0000a300ff027b82 */ /* 0x000e220000000800 */
[----:B------:R-:W-:Y:S01]  /*f2c0*/  BSSY B1, `(.L_x_299) ;  /* 0x0000038000017945 */ /* 0x000fe20003800000 */
[----:B0-----:R-:W-:-:S13]  /*f2d0*/  ISETP.LT.OR P1, PT, R2, 0x1, !P1 ;  /* 0x000000010200780c */ /* 0x001fda0004f21670 */
[----:B------:R-:W-:Y:S05]  /*f2e0*/  @P1 BRA `(.L_x_300) ;  /* 0x0000000000d41947 */ /* 0x000fea0003800000 */
[----:B------:R-:W-:Y:S02]  /*f2f0*/  IMAD.SHL.U32 R6, R6, 0x80, RZ ;  /* 0x0000008006067824 */ /* 0x000fe400078e00ff */
[----:B------:R-:W-:Y:S02]  /*f300*/  IMAD.SHL.U32 R7, R5, 0x100, RZ ;  /* 0x0000010005077824 */ /* 0x000fe400078e00ff */
[----:B------:R-:W-:Y:S02]  /*f310*/  IMAD.MOV.U32 R12, RZ, RZ, RZ ;  /* 0x000000ffff0c7224 */ /* 0x000fe400078e00ff */
[----:B------:R-:W-:Y:S02]  /*f320*/  IMAD.U32 R14, RZ, RZ, UR27 ;  /* 0x0000001bff0e7e24 */ /* 0x000fe4000f8e00ff */
[----:B------:R-:W-:Y:S02]  /*f330*/  IMAD.MOV.U32 R2, RZ, RZ, R0 ;  /* 0x000000ffff027224 */ /* 0x000fe400078e0000 */
[----:B------:R-:W-:-:S07]  /*f340*/  IMAD.MOV.U32 R3, RZ, RZ, R8 ;  /* 0x000000ffff037224 */ /* 0x000fce00078e0008 */
.L_x_304:
[----:B------:R-:W0:Y:S01]  /*f350*/  S2R R5, SR_CgaCtaId ;  /* 0x0000000000057919 */ /* 0x000e220000008800 */
[----:B------:R-:W-:-:S04]  /*f360*/  MOV R4, 0x400 ;  /* 0x0000040000047802 */ /* 0x000fc80000000f00 */
[----:B0-----:R-:W-:Y:S02]  /*f370*/  LEA R10, R5, R4, 0x18 ;  /* 0x00000004050a7211 */ /* 0x001fe400078ec0ff */
[----:B------:R-:W-:Y:S01]  /*f380*/  SHF.L.U32 R4, R2, 0x1f, RZ ;  /* 0x0000001f02047819 */ /* 0x000fe200000006ff */
[----:B------:R-:W0:Y:S02]  /*f390*/  @!P2 LDC R5, c[0x0][0x500] ;  /* 0x00014000ff05ab82 */ /* 0x000e240000000800 */
[----:B------:R-:W-:-:S04]  /*f3a0*/  IMAD R13, R3, 0x8, R10 ;  /* 0x00000008030d7824 */ /* 0x000fc800078e020a */
[----:B------:R-:W1:Y:S02]  /*f3b0*/  SYNCS.PHASECHK.TRANS64.TRYWAIT P1, [R13+URZ+0x30], R4 ;  /* 0x000030040d0075a7 */ /* 0x000e64000802017f */
[----:B-1----:R-:W-:Y:S05]  /*f3c0*/  @!P1 BRA `(.L_x_301) ;  /* 0x0000000c00e49947 */ /* 0x002fea0003800000 */
.L_x_323:
[----:B------:R-:W-:Y:S01]  /*f3d0*/  UPRMT UR7, UR26, 0x9910, URZ ;  /* 0x000099101a077896 */ /* 0x000fe2000800003f */
[----:B0-----:R0:W-:Y:S03]  /*f3e0*/  @!P2 SYNCS.ARRIVE.TRANS64 RZ, [R13+URZ], R5 ;  /* 0x000000050dffa9a7 */ /* 0x0011e6000800003f */
[----:B------:R-:W-:-:S06]  /*f3f0*/  UISETP.NE.AND UP0, UPT, UR7, 0x2, UPT ;  /* 0x000000020700788c */ /* 0x000fcc000bf05270 */
[----:B------:R-:W-:-:S13]  /*f400*/  PLOP3.LUT P1, PT, PT, PT, UP0, 0x80, 0x0 ;  /* 0x000000000000781c */ /* 0x000fda0003f2f008 */
[----:B0-----:R-:W-:Y:S05]  /*f410*/  @P1 BRA `(.L_x_302) ;  /* 0x0000000000041947 */ /* 0x001fea0003800000 */
[----:B------:R-:W-:Y:S01]  /*f420*/  BPT.TRAP 0x1 ;  /* 0x000000040000795c */ /* 0x000fe20000300000 */
.L_x_302:
[----:B------:R-:W-:Y:S05]  /*f430*/  @P0 BRA `(.L_x_303) ;  /* 0x0000000000040947 */ /* 0x000fea0003800000 */
[----:B------:R-:W-:Y:S01]  /*f440*/  BPT.TRAP 0x1 ;  /* 0x000000040000795c */ /* 0x000fe20000300000 */
.L_x_303:
[--C-:B-1----:R-:W-:Y:S01]  /*f450*/  IMAD R4, R3, 0x2000, R10.reuse ;  /* 0x0000200003047824 */ /* 0x102fe200078e020a */
[----:B------:R-:W-:Y:S01]  /*f460*/  R2UR UR9, R13 ;  /* 0x000000000d0972ca */ /* 0x000fe200000e0000 */
[----:B------:R-:W-:Y:S01]  /*f470*/  IMAD R10, R3, 0x1000, R10 ;  /* 0x00001000030a7824 */ /* 0x000fe200078e020a */
[----:B------:R-:W-:Y:S01]  /*f480*/  UIADD3 UR14, UP0, UR24, 0xf0, URZ ;  /* 0x000000f0180e7890 */ /* 0x000fe2000ff1e03f */
[----:B------:R-:W-:Y:S01]  /*f490*/  VIADD R14, R14, 0xffffffff ;  /* 0xffffffff0e0e7836 */ /* 0x000fe20000000000 */
[----:B------:R-:W-:Y:S01]  /*f4a0*/  R2UR UR7, R4 ;  /* 0x00000000040772ca */ /* 0x000fe200000e0000 */
[----:B------:R-:W-:Y:S01]  /*f4b0*/  UIADD3 UR28, UP1, UR24, 0x1f0, URZ ;  /* 0x000001f0181c7890 */ /* 0x000fe2000ff3e03f */
[----:B------:R-:W-:Y:S01]  /*f4c0*/  R2UR UR8, R10 ;  /* 0x000000000a0872ca */ /* 0x000fe200000e0000 */
[----:B------:R-:W-:Y:S01]  /*f4d0*/  UIADD3.X UR15, URZ, UR25, URZ, UP0, !UPT ;  /* 0x000000193f0f7290 */ /* 0x000fe200087fe43f */
[----:B------:R-:W-:Y:S01]  /*f4e0*/  R2UR UR11, R7 ;  /* 0x00000000070b72ca */ /* 0x000fe200000e0000 */
[----:B------:R-:W-:Y:S01]  /*f4f0*/  VIADD R3, R3, 0x1 ;  /* 0x0000000103037836 */ /* 0x000fe20000000000 */
[----:B------:R-:W-:Y:S01]  /*f500*/  R2UR UR10, R12 ;  /* 0x000000000c0a72ca */ /* 0x000fe200000e0000 */
[----:B------:R-:W-:Y:S01]  /*f510*/  UIADD3.X UR29, URZ, UR25, URZ, UP1, !UPT ;  /* 0x000000193f1d7290 */ /* 0x000fe20008ffe43f */
[----:B------:R-:W-:Y:S01]  /*f520*/  R2UR UR12, R11 ;  /* 0x000000000b0c72ca */ /* 0x000fe200000e0000 */
[----:B------:R-:W-:Y:S01]  /*f530*/  UMOV UR16, 0x0 ;  /* 0x0000000000107882 */ /* 0x000fe20000000000 */
[----:B------:R-:W-:Y:S01]  /*f540*/  R2UR UR21, R6 ;  /* 0x00000000061572ca */ /* 0x000fe200000e0000 */
[----:B------:R-:W-:Y:S01]  /*f550*/  UMOV UR17, 0x10000000 ;  /* 0x1000000000117882 */ /* 0x000fe20000000000 */
[----:B------:R-:W-:Y:S01]  /*f560*/  ISETP.GT.AND P3, PT, R14, 0x1, PT ;  /* 0x000000010e00780c */ /* 0x000fe20003f64270 */
[----:B------:R-:W-:Y:S01]  /*f570*/  UIADD3 UR7, UR7, 0x180, URZ ;  /* 0x0000018007077890 */ /* 0x000fe2000fffe03f */
[----:B------:R-:W-:Y:S01]  /*f580*/  ISETP.NE.AND P1, PT, R3, 0x6, PT ;  /* 0x000000060300780c */ /* 0x000fe20003f25270 */
[----:B------:R-:W-:Y:S01]  /*f590*/  UIADD3 UR19, UR8, 0xc180, URZ ;  /* 0x0000c18008137890 */ /* 0x000fe2000fffe03f */
[----:B------:R-:W-:-:S02]  /*f5a0*/  VIADD R12, R12, 0x20 ;  /* 0x000000200c0c7836 */ /* 0x000fc40000000000 */
[----:B------:R-:W-:Y:S02]  /*f5b0*/  SEL R5, RZ, 0x1, P1 ;  /* 0x00000001ff057807 */ /* 0x000fe40000800000 */
[----:B------:R-:W-:Y:S01]  /*f5c0*/  UMOV UR8, UR7 ;  /* 0x0000000700087c82 */ /* 0x000fe20008000000 */
[----:B------:R-:W-:Y:S01]  /*f5d0*/  SEL R3, R3, RZ, P1 ;  /* 0x000000ff03037207 */ /* 0x000fe20000800000 */
[----:B------:R0:W-:Y:S01]  /*f5e0*/  UTMALDG.3D [UR8], [UR14], desc[UR16] ;  /* 0x000010080e0075b4 */ /* 0x0001e20008011000 */
[----:B------:R-:W-:Y:S01]  /*f5f0*/  LOP3.LUT R2, R2, R5, RZ, 0x3c, !PT ;  /* 0x0000000502027212 */ /* 0x000fe200078e3cff */
[----:B0-----:R-:W-:Y:S01]  /*f600*/  UMOV UR8, UR19 ;  /* 0x0000001300087c82 */ /* 0x001fe20008000000 */
[----:B------:R-:W-:Y:S02]  /*f610*/  UMOV UR11, UR21 ;  /* 0x00000015000b7c82 */ /* 0x000fe40008000000 */
[----:B------:R0:W-:Y:S02]  /*f620*/  UTMALDG.3D [UR8], [UR28], desc[UR16] ;  /* 0x000010081c0075b4 */ /* 0x0001e40008011000 */
[----:B0-----:R-:W-:Y:S05]  /*f630*/  @P3 BRA `(.L_x_304) ;  /* 0xfffffffc00443947 */ /* 0x001fea000383ffff */
.L_x_300:
[----:B------:R-:W-:Y:S05]  /*f640*/  BSYNC B1 ;  /* 0x0000000000017941 */ /* 0x000fea0003800000 */
.L_x_299:
[----:B------:R-:W2:Y:S01]  /*f650*/  LDL.LU R15, [R1+0x78] ;  /* 0x00007800010f7983 */ /* 0x000ea20000300800 */
[----:B------:R-:W-:Y:S01]  /*f660*/  LOP3.LUT P5, RZ, R9, 0xff, RZ, 0xc0, !PT ;  /* 0x000000ff09ff7812 */ /* 0x000fe200078ac0ff */
[----:B------:R-:W-:Y:S01]  /*f670*/  VIADD R8, R8, UR20 ;  /* 0x0000001408087c36 */ /* 0x000fe20008000000 */
[----:B------:R-:W-:Y:S01]  /*f680*/  ULDC.64 UR8, c[0x0][0x650] ;  /* 0x0001940000087ab9 */ /* 0x000fe20000000a00 */
[----:B------:R-:W3:Y:S01]  /*f690*/  LDL.LU R13, [R1+0x7c] ;  /* 0x00007c00010d7983 */ /* 0x000ee20000300800 */
[----:B------:R-:W-:Y:S01]  /*f6a0*/  IMAD.U32 R5, RZ, RZ, UR20 ;  /* 0x00000014ff057e24 */ /* 0x000fe2000f8e00ff */
[----:B------:R-:W-:Y:S01]  /*f6b0*/  UISETP.GE.U32.AND UP0, UPT, UR20, 0x6, UPT ;  /* 0x000000061400788c */ /* 0x000fe2000bf06070 */
[----:B------:R-:W-:Y:S01]  /*f6c0*/  ISETP.GT.U32.AND P1, PT, R8, 0x5, PT ;  /* 0x000000050800780c */ /* 0x000fe20003f24070 */
[----:B------:R-:W-:Y:S01]  /*f6d0*/  BSSY B1, `(.L_x_305) ;  /* 0x000006c000017945 */ /* 0x000fe20003800000 */
[----:B------:R-:W-:Y:S01]  /*f6e0*/  IMAD.MOV.U32 R6, RZ, RZ, -0x1 ;  /* 0xffffffffff067424 */ /* 0x000fe200078e00ff */
[----:B------:R-:W-:Y:S01]  /*f6f0*/  PRMT R9, RZ, 0x7610, R9 ;  /* 0x00007610ff097816 */ /* 0x000fe20000000009 */
[----:B------:R-:W-:Y:S01]  /*f700*/  IMAD.MOV.U32 R11, RZ, RZ, -0x1 ;  /* 0xffffffffff0b7424 */ /* 0x000fe200078e00ff */
[----:B------:R-:W-:-:S02]  /*f710*/  ISETP.LT.U32.AND P1, PT, R5, 0x6, P1 ;  /* 0x000000060500780c */ /* 0x000fc40000f21070 */
[----:B------:R-:W0:Y:S01]  /*f720*/  @P5 S2R R3, SR_CgaCtaId ;  /* 0x0000000000035919 */ /* 0x000e220000008800 */
[----:B------:R-:W-:Y:S02]  /*f730*/  @P5 MOV R2, 0x400 ;  /* 0x0000040000025802 */ /* 0x000fe40000000f00 */
[----:B------:R-:W-:Y:S02]  /*f740*/  PLOP3.LUT P3, PT, PT, PT, UP0, 0x80, 0x0 ;  /* 0x000000000000781c */ /* 0x000fe40003f6f008 */
[----:B0-----:R-:W-:Y:S01]  /*f750*/  @P5 LEA R4, R3, R2, 0x18 ;  /* 0x0000000203045211 */ /* 0x001fe200078ec0ff */
[----:B------:R-:W-:-:S03]  /*f760*/  IMAD.WIDE.U32 R2, R8, -0x55555555, RZ ;  /* 0xaaaaaaab08027825 */ /* 0x000fc600078e00ff */
[----:B------:R0:W-:Y:S02]  /*f770*/  @P5 SYNCS.ARRIVE.TRANS64.A1T0 RZ, [R4+URZ+0x78], RZ ;  /* 0x000078ff04ff59a7 */ /* 0x0001e4000810003f */
[----:B------:R-:W-:Y:S02]  /*f780*/  SHF.R.U32.HI R5, RZ, 0x2, R3 ;  /* 0x00000002ff057819 */ /* 0x000fe40000011603 */
[----:B------:R-:W-:Y:S02]  /*f790*/  SEL R3, RZ, 0x1, !P1 ;  /* 0x00000001ff037807 */ /* 0x000fe40004800000 */
[----:B------:R-:W-:Y:S01]  /*f7a0*/  PRMT R2, RZ, 0x7610, R2 ;  /* 0x00007610ff027816 */ /* 0x000fe20000000002 */
[----:B------:R-:W-:Y:S01]  /*f7b0*/  IMAD R8, R5, -0x6, R8 ;  /* 0xfffffffa05087824 */ /* 0x000fe200078e0208 */
[----:B------:R-:W-:-:S04]  /*f7c0*/  LOP3.LUT R0, R0, R3, RZ, 0x3c, !PT ;  /* 0x0000000300007212 */ /* 0x000fc800078e3cff */
[----:B------:R-:W-:Y:S01]  /*f7d0*/  @P3 LOP3.LUT R0, R0, 0x1, R5, 0x78, !PT ;  /* 0x0000000100003812 */ /* 0x000fe200078e7805 */
[----:B------:R-:W-:Y:S01]  /*f7e0*/  IMAD.MOV.U32 R5, RZ, RZ, -0x1 ;  /* 0xffffffffff057424 */ /* 0x000fe200078e00ff */
[----:B---3--:R-:W-:-:S04]  /*f7f0*/  IADD3 R13, P5, R13, UR22, RZ ;  /* 0x000000160d0d7c10 */ /* 0x008fc8000ffbe0ff */
[----:B--2---:R-:W-:Y:S01]  /*f800*/  IADD3.X R15, R15, UR18, RZ, P5, !PT ;  /* 0x000000120f0f7c10 */ /* 0x004fe2000affe4ff */
[----:B------:R0:W-:Y:S01]  /*f810*/  STL [R1+0x7c], R13 ;  /* 0x00007c0d01007387 */ /* 0x0001e20000100800 */
[----:B------:R-:W-:-:S03]  /*f820*/  ISETP.GE.U32.AND P1, PT, R13, UR8, PT ;  /* 0x000000080d007c0c */ /* 0x000fc6000bf26070 */
[----:B------:R0:W-:Y:S01]  /*f830*/  STL [R1+0x78], R15 ;  /* 0x0000780f01007387 */ /* 0x0001e20000100800 */
[----:B------:R-:W-:-:S13]  /*f840*/  ISETP.GE.U32.AND.EX P1, PT, R15, UR9, PT, P1 ;  /* 0x000000090f007c0c */ /* 0x000fda000bf26110 */
[----:B0-----:R-:W-:Y:S05]  /*f850*/  @P1 BRA `(.L_x_306) ;  /* 0x00000004004c1947 */ /* 0x001fea0003800000 */
[----:B------:R-:W-:Y:S01]  /*f860*/  ULDC.64 UR8, c[0x0][0x628] ;  /* 0x00018a0000087ab9 */ /* 0x000fe20000000a00 */
[----:B------:R-:W0:Y:S01]  /*f870*/  S2R R12, SR_CTAID.X ;  /* 0x00000000000c7919 */ /* 0x000e220000002500 */
[----:B------:R-:W-:Y:S01]  /*f880*/  ISETP.NE.U32.AND P1, PT, RZ, UR8, PT ;  /* 0x00000008ff007c0c */ /* 0x000fe2000bf25070 */
[----:B------:R-:W-:Y:S01]  /*f890*/  ULDC UR10, c[0x0][0x630] ;  /* 0x00018c00000a7ab9 */ /* 0x000fe20000000800 */
[----:B------:R-:W-:Y:S01]  /*f8a0*/  IMAD.MOV.U32 R2, RZ, RZ, R13 ;  /* 0x000000ffff027224 */ /* 0x000fe200078e000d */
[----:B------:R-:W1:Y:S01]  /*f8b0*/  S2R R10, SR_CTAID.Y ;  /* 0x00000000000a7919 */ /* 0x000e620000002600 */
[----:B------:R-:W-:Y:S01]  /*f8c0*/  ISETP.NE.AND.EX P1, PT, RZ, UR9, PT, P1 ;  /* 0x00000009ff007c0c */ /* 0x000fe2000bf25310 */
[----:B------:R-:W-:-:S12]  /*f8d0*/  IMAD.MOV.U32 R3, RZ, RZ, R15 ;  /* 0x000000ffff037224 */ /* 0x000fd800078e000f */
[----:B------:R-:W-:Y:S05]  /*f8e0*/  @!P1 BRA `(.L_x_307) ;  /* 0x0000000000289947 */ /* 0x000fea0003800000 */
[----:B------:R-:W-:Y:S02]  /*f8f0*/  ULDC UR7, c[0x0][0x634] ;  /* 0x00018d0000077ab9 */ /* 0x000fe40000000800 */
[----:B------:R-:W-:-:S05]  /*f900*/  IADD3 R7, P1, R13, UR7, RZ ;  /* 0x000000070d077c10 */ /* 0x000fca000ff3e0ff */
[----:B------:R-:W-:-:S04]  /*f910*/  IMAD.X R11, RZ, RZ, R15, P1 ;  /* 0x000000ffff0b7224 */ /* 0x000fc800008e060f */
[----:B------:R-:W-:-:S04]  /*f920*/  IMAD.WIDE.U32 R4, R11, UR8, RZ ;  /* 0x000000080b047c25 */ /* 0x000fc8000f8e00ff */
[----:B------:R-:W-:-:S04]  /*f930*/  IMAD.WIDE.U32 R4, P1, R7, UR9, R4 ;  /* 0x0000000907047c25 */ /* 0x000fc8000f820004 */
[----:B------:R-:W-:-:S04]  /*f940*/  IMAD.WIDE.U32 R6, R7, UR8, RZ ;  /* 0x0000000807067c25 */ /* 0x000fc8000f8e00ff */
[----:B------:R-:W-:Y:S01]  /*f950*/  IMAD.X R3, RZ, RZ, RZ, P1 ;  /* 0x000000ffff037224 */ /* 0x000fe200008e06ff */
[----:B------:R-:W-:Y:S01]  /*f960*/  IADD3 RZ, P1, R7, R4, RZ ;  /* 0x0000000407ff7210 */ /* 0x000fe20007f3e0ff */
[----:B------:R-:W-:-:S04]  /*f970*/  IMAD.MOV.U32 R2, RZ, RZ, R5 ;  /* 0x000000ffff027224 */ /* 0x000fc800078e0005 */
[----:B------:R-:W-:-:S08]  /*f980*/  IMAD.WIDE.U32.X R2, R11, UR9, R2, P1 ;  /* 0x000000090b027c25 */ /* 0x000fd000088e0402 */
.L_x_307:
[--C-:B------:R-:W-:Y:S01]  /*f990*/  SHF.R.U64 R11, R2, UR10, R3.reuse ;  /* 0x0000000a020b7c19 */ /* 0x100fe20008001203 */
[----:B------:R-:W-:Y:S01]  /*f9a0*/  ULDC.64 UR8, c[0x0][0x620] ;  /* 0x0001880000087ab9 */ /* 0x000fe20000000a00 */
[----:B------:R-:W-:Y:S01]  /*f9b0*/  SHF.R.U32.HI R2, RZ, UR10, R3 ;  /* 0x0000000aff027c19 */ /* 0x000fe20008011603 */
[----:B------:R-:W-:Y:S01]  /*f9c0*/  IMAD.MOV.U32 R3, RZ, RZ, R15 ;  /* 0x000000ffff037224 */ /* 0x000fe200078e000f */
[----:B------:R-:W-:Y:S01]  /*f9d0*/  IADD3 R5, P1, RZ, -R11, RZ ;  /* 0x8000000bff057210 */ /* 0x000fe20007f3e0ff */
[----:B------:R-:W-:Y:S01]  /*f9e0*/  ULDC UR7, c[0x0][0x150] ;  /* 0x0000540000077ab9 */ /* 0x000fe20000000800 */
[----:B0-----:R-:W-:Y:S01]  /*f9f0*/  I2FP.F32.U32 R6, R12 ;  /* 0x0000000c00067245 */ /* 0x001fe20000201000 */
[----:B------:R-:W0:Y:S01]  /*fa00*/  LDC R7, c[0x0][0x144] ;  /* 0x00005100ff077b82 */ /* 0x000e220000000800 */
[----:B------:R-:W-:Y:S01]  /*fa10*/  ULDC.64 UR10, c[0x0][0x640] ;  /* 0x00019000000a7ab9 */ /* 0x000fe20000000a00 */
[----:B------:R-:W-:Y:S01]  /*fa20*/  IMAD.X R2, RZ, RZ, ~R2, P1 ;  /* 0x000000ffff027224 */ /* 0x000fe200008e0e02 */
[----:B------:R-:W-:Y:S01]  /*fa30*/  ISETP.NE.U32.AND P1, PT, RZ, UR10, PT ;  /* 0x0000000aff007c0c */ /* 0x000fe2000bf25070 */
[----:B------:R-:W-:Y:S01]  /*fa40*/  FMUL R6, R6, UR7 ;  /* 0x0000000706067c20 */ /* 0x000fe20008400000 */
[----:B------:R-:W-:Y:S01]  /*fa50*/  ULDC UR7, c[0x0][0x618] ;  /* 0x0001860000077ab9 */ /* 0x000fe20000000800 */
[----:B------:R-:W-:Y:S01]  /*fa60*/  IMAD R4, R2, UR8, RZ ;  /* 0x0000000802047c24 */ /* 0x000fe2000f8e02ff */
[----:B------:R-:W-:Y:S01]  /*fa70*/  ISETP.NE.AND.EX P1, PT, RZ, UR11, PT, P1 ;  /* 0x0000000bff007c0c */ /* 0x000fe2000bf25310 */
[----:B------:R-:W-:Y:S01]  /*fa80*/  IMAD.MOV.U32 R2, RZ, RZ, R13 ;  /* 0x000000ffff027224 */ /* 0x000fe200078e000d */
[----:B------:R-:W2:Y:S01]  /*fa90*/  LDC R15, c[0x0][0x148] ;  /* 0x00005200ff0f7b82 */ /* 0x000ea20000000800 */
[----:B------:R-:W3:Y:S02]  /*faa0*/  F2I.U32.TRUNC.NTZ R6, R6 ;  /* 0x0000000600067305 */ /* 0x000ee4000020f000 */
[----:B------:R-:W-:Y:S01]  /*fab0*/  IMAD.WIDE.U32 R2, R5, UR8, R2 ;  /* 0x0000000805027c25 */ /* 0x000fe2000f8e0002 */
[----:B------:R-:W-:-:S03]  /*fac0*/  ULDC UR8, c[0x0][0x154] ;  /* 0x0000550000087ab9 */ /* 0x000fc60000000800 */
[----:B------:R-:W-:Y:S01]  /*fad0*/  IMAD R5, R5, UR9, R4 ;  /* 0x0000000905057c24 */ /* 0x000fe2000f8e0204 */
[----:B------:R-:W-:-:S03]  /*fae0*/  ULDC UR9, c[0x0][0x608] ;  /* 0x0001820000097ab9 */ /* 0x000fc60000000800 */
[----:B------:R-:W-:-:S05]  /*faf0*/  IMAD.IADD R3, R3, 0x1, R5 ;  /* 0x0000000103037824 */ /* 0x000fca00078e0205 */
[----:B------:R-:W-:Y:S01]  /*fb00*/  SHF.R.U64 R13, R2, UR7, R3 ;  /* 0x00000007020d7c19 */ /* 0x000fe20008001203 */
[----:B---3--:R-:W-:Y:S01]  /*fb10*/  IMAD.MOV R6, RZ, RZ, -R6 ;  /* 0x000000ffff067224 */ /* 0x008fe200078e0a06 */
[----:B-1----:R-:W-:-:S03]  /*fb20*/  I2FP.F32.U32 R2, R10 ;  /* 0x0000000a00027245 */ /* 0x002fc60000201000 */
[----:B0-----:R-:W-:Y:S02]  /*fb30*/  IMAD R19, R7, R6, R12 ;  /* 0x0000000607137224 */ /* 0x001fe400078e020c */
[----:B------:R-:W-:Y:S01]  /*fb40*/  FMUL R4, R2, UR8 ;  /* 0x0000000802047c20 */ /* 0x000fe20008400000 */
[----:B------:R-:W-:Y:S01]  /*fb50*/  SHF.R.U32.HI R2, RZ, UR7, R3 ;  /* 0x00000007ff027c19 */ /* 0x000fe20008011603 */
[----:B------:R-:W-:Y:S02]  /*fb60*/  ULDC UR7, c[0x0][0x658] ;  /* 0x0001960000077ab9 */ /* 0x000fe40000000800 */
[----:B------:R0:W1:Y:S01]  /*fb70*/  F2I.U32.TRUNC.NTZ R18, R4 ;  /* 0x0000000400127305 */ /* 0x000062000020f000 */
[--C-:B------:R-:W-:Y:S02]  /*fb80*/  SHF.R.U64 R16, R13, UR9, R2.reuse ;  /* 0x000000090d107c19 */ /* 0x100fe40008001202 */
[----:B------:R-:W-:-:S04]  /*fb90*/  SHF.R.U32.HI R3, RZ, UR9, R2 ;  /* 0x00000009ff037c19 */ /* 0x000fc80008011602 */
[--C-:B------:R-:W-:Y:S02]  /*fba0*/  SHF.R.U64 R14, R16, UR7, R3.reuse ;  /* 0x00000007100e7c19 */ /* 0x100fe40008001203 */
[----:B------:R-:W-:-:S03]  /*fbb0*/  SHF.R.U32.HI R3, RZ, UR7, R3 ;  /* 0x00000007ff037c19 */ /* 0x000fc60008011603 */
[----:B------:R-:W-:Y:S01]  /*fbc0*/  IMAD.MOV.U32 R2, RZ, RZ, R14 ;  /* 0x000000ffff027224 */ /* 0x000fe200078e000e */
[----:B0-2---:R-:W-:Y:S06]  /*fbd0*/  @!P1 BRA `(.L_x_308) ;  /* 0x0000000000289947 */ /* 0x005fec0003800000 */
        /* <DEDUP_REMOVED lines=10> */
.L_x_308:
[----:B------:R-:W-:Y:S01]  /*fc80*/  ULDC UR7, c[0x0][0x648] ;  /* 0x0001920000077ab9 */ /* 0x000fe20000000800 */
[----:B-1----:R-:W-:Y:S01]  /*fc90*/  IMAD.MOV R18, RZ, RZ, -R18 ;  /* 0x000000ffff127224 */ /* 0x002fe200078e0a12 */
[----:B------:R-:W-:Y:S01]  /*fca0*/  SHF.R.U64 R3, R2, UR7, R3 ;  /* 0x0000000702037c19 */ /* 0x000fe20008001203 */
[----:B------:R-:W-:Y:S01]  /*fcb0*/  ULDC UR7, c[0x0][0x638] ;  /* 0x00018e0000077ab9 */ /* 0x000fe20000000800 */
[----:B------:R-:W-:Y:S01]  /*fcc0*/  LOP3.LUT R2, R16, UR6, RZ, 0xc0, !PT ;  /* 0x0000000610027c12 */ /* 0x000fe2000f8ec0ff */
[----:B------:R-:W-:Y:S01]  /*fcd0*/  @P4 IMAD R19, R15, R18, R10 ;  /* 0x000000120f134224 */ /* 0x000fe200078e020a */
[----:B------:R-:W-:Y:S01]  /*fce0*/  LOP3.LUT R13, R13, UR4, RZ, 0xc0, !PT ;  /* 0x000000040d0d7c12 */ /* 0x000fe2000f8ec0ff */
[----:B------:R-:W-:Y:S01]  /*fcf0*/  IMAD.MOV R5, RZ, RZ, -R3 ;  /* 0x000000ffff057224 */ /* 0x000fe200078e0a03 */
[----:B------:R-:W-:Y:S01]  /*fd00*/  ULDC UR8, c[0x0][0x610] ;  /* 0x0001840000087ab9 */ /* 0x000fe20000000800 */
[----:B------:R-:W-:Y:S02]  /*fd10*/  IMAD R2, R3, UR5, R2 ;  /* 0x0000000503027c24 */ /* 0x000fe4000f8e0202 */
[----:B------:R-:W-:Y:S01]  /*fd20*/  IMAD R14, R5, UR7, R14 ;  /* 0x00000007050e7c24 */ /* 0x000fe2000f8e020e */
[----:B------:R-:W-:Y:S01]  /*fd30*/  ULDC UR7, c[0x0][0x600] ;  /* 0x0001800000077ab9 */ /* 0x000fe20000000800 */
[----:B------:R-:W-:-:S02]  /*fd40*/  IMAD R5, R2, UR8, R19 ;  /* 0x0000000802057c24 */ /* 0x000fc4000f8e0213 */
[----:B------:R-:W-:Y:S02]  /*fd50*/  IMAD R14, R14, UR7, R13 ;  /* 0x000000070e0e7c24 */ /* 0x000fe4000f8e020d */
[----:B------:R-:W-:-:S03]  /*fd60*/  IMAD.MOV.U32 R2, RZ, RZ, 0x1 ;  /* 0x00000001ff027424 */ /* 0x000fc600078e00ff */
[----:B------:R-:W-:Y:S02]  /*fd70*/  SEL R6, R14, R5, !P4 ;  /* 0x000000050e067207 */ /* 0x000fe40006000000 */
[----:B------:R-:W-:-:S07]  /*fd80*/  SEL R5, R5, R14, !P4 ;  /* 0x0000000e05057207 */ /* 0x000fce0006000000 */
.L_x_306:
[----:B------:R-:W-:Y:S05]  /*fd90*/  BSYNC B1 ;  /* 0x0000000000017941 */ /* 0x000fea0003800000 */
.L_x_305:
[----:B------:R-:W-:-:S13]  /*fda0*/  LOP3.LUT P1, RZ, R2, 0xff, RZ, 0xc0, !PT ;  /* 0x000000ff02ff7812 */ /* 0x000fda000782c0ff */
[----:B------:R-:W-:Y:S05]  /*fdb0*/  @P1 BRA `(.L_x_309) ;  /* 0xfffffff400301947 */ /* 0x000fea000383ffff */
[----:B------:R-:W-:Y:S05]  /*fdc0*/  BSYNC B0 ;  /* 0x0000000000007941 */ /* 0x000fea0003800000 */
.L_x_297:
[----:B------:R-:W-:-:S03]  /*fdd0*/  UMOV UR7, 0xffffffff ;  /* 0xffffffff00077882 */ /* 0x000fc60000000000 */
[----:B------:R-:W-:Y:S05]  /*fde0*/  BRA.DIV UR7, `(.L_x_310) ;  /* 0x0000000607707947 */ /* 0x000fea000b800000 */
[----:B------:R-:W-:-:S13]  /*fdf0*/  ELECT P0, URZ, PT ;  /* 0x00000000003f782f */ /* 0x000fda0003800000 */
.L_x_326:
[----:B------:R-:W-:Y:S04]  /*fe00*/  BSSY B0, `(.L_x_311) ;  /* 0x000003e000007945 */ /* 0x000fe80003800000 */
[----:B------:R-:W-:Y:S05]  /*fe10*/  @!P0 BRA `(.L_x_312) ;  /* 0x0000000000f08947 */ /* 0x000fea0003800000 */
[----:B------:R-:W-:-:S04]  /*fe20*/  ULOP3.LUT UR7, UR13, 0x2, URZ, 0xfc, !UPT ;  /* 0x000000020d077892 */ /* 0x000fc8000f8efc3f */
[----:B------:R-:W-:-:S06]  /*fe30*/  UISETP.NE.AND UP0, UPT, UR7, 0x3, UPT ;  /* 0x000000030700788c */ /* 0x000fcc000bf05270 */
[----:B------:R-:W-:-:S13]  /*fe40*/  PLOP3.LUT P0, PT, PT, PT, UP0, 0x80, 0x0 ;  /* 0x000000000000781c */ /* 0x000fda0003f0f008 */
[----:B------:R-:W-:Y:S05]  /*fe50*/  @!P0 BRA `(.L_x_313) ;  /* 0x0000000000048947 */ /* 0x000fea0003800000 */
[----:B------:R-:W-:Y:S01]  /*fe60*/  BPT.TRAP 0x1 ;  /* 0x000000040000795c */ /* 0x000fe20000300000 */
.L_x_313:
[----:B------:R-:W0:Y:S01]  /*fe70*/  S2R R3, SR_CgaCtaId ;  /* 0x0000000000037919 */ /* 0x000e220000008800 */
[----:B------:R-:W-:-:S04]  /*fe80*/  MOV R2, 0x400 ;  /* 0x0000040000027802 */ /* 0x000fc80000000f00 */
[----:B0-----:R-:W-:Y:S02]  /*fe90*/  LEA R3, R3, R2, 0x18 ;  /* 0x0000000203037211 */ /* 0x001fe400078ec0ff */
[----:B------:R-:W-:-:S03]  /*fea0*/  SHF.L.U32 R2, R0, 0x1f, RZ ;  /* 0x0000001f00027819 */ /* 0x000fc600000006ff */
[----:B------:R-:W-:-:S04]  /*feb0*/  VIADD R3, R3, 0x30 ;  /* 0x0000003003037836 */ /* 0x000fc80000000000 */
[C---:B------:R-:W-:Y:S02]  /*fec0*/  IMAD R7, R8.reuse, 0x8, R3 ;  /* 0x0000000808077824 */ /* 0x040fe400078e0203 */
[----:B------:R-:W-:Y:S02]  /*fed0*/  VIADD R8, R8, 0x1 ;  /* 0x0000000108087836 */ /* 0x000fe40000000000 */
[----:B------:R-:W0:Y:S03]  /*fee0*/  SYNCS.PHASECHK.TRANS64.TRYWAIT P0, [R7+URZ], R2 ;  /* 0x00000002070075a7 */ /* 0x000e26000800017f */
[----:B------:R-:W-:-:S04]  /*fef0*/  ISETP.NE.AND P1, PT, R8, 0x6, PT ;  /* 0x000000060800780c */ /* 0x000fc80003f25270 */
[----:B------:R-:W-:Y:S02]  /*ff00*/  SEL R5, RZ, 0x1, P1 ;  /* 0x00000001ff057807 */ /* 0x000fe40000800000 */
[----:B------:R-:W-:Y:S02]  /*ff10*/  SEL R8, R8, RZ, P1 ;  /* 0x000000ff08087207 */ /* 0x000fe40000800000 */
[----:B------:R-:W-:-:S03]  /*ff20*/  LOP3.LUT R5, R0, R5, RZ, 0x3c, !PT ;  /* 0x0000000500057212 */ /* 0x000fc600078e3cff */
[----:B------:R-:W-:Y:S01]  /*ff30*/  IMAD R9, R8, 0x8, R3 ;  /* 0x0000000808097824 */ /* 0x000fe200078e0203 */
[----:B------:R-:W-:Y:S01]  /*ff40*/  SHF.L.U32 R4, R5, 0x1f, RZ ;  /* 0x0000001f05047819 */ /* 0x000fe200000006ff */
[----:B0-----:R-:W-:Y:S06]  /*ff50*/  @!P0 BRA `(.L_x_314) ;  /* 0x0000000400388947 */ /* 0x001fec0003800000 */
.L_x_327:
[----:B------:R-:W1:Y:S01]  /*ff60*/  SYNCS.PHASECHK.TRANS64.TRYWAIT P0, [R9+URZ], R4 ;  /* 0x00000004090075a7 */ /* 0x000e62000800017f */
[----:B------:R-:W-:-:S05]  /*ff70*/  VIADD R0, R8, 0x1 ;  /* 0x0000000108007836 */ /* 0x000fca0000000000 */
[----:B------:R-:W-:-:S04]  /*ff80*/  ISETP.NE.AND P1, PT, R0, 0x6, PT ;  /* 0x000000060000780c */ /* 0x000fc80003f25270 */
[----:B0-----:R-:W-:Y:S02]  /*ff90*/  SEL R2, RZ, 0x1, P1 ;  /* 0x00000001ff027807 */ /* 0x001fe40000800000 */
[----:B------:R-:W-:Y:S02]  /*ffa0*/  SEL R0, R0, RZ, P1 ;  /* 0x000000ff00007207 */ /* 0x000fe40000800000 */
[----:B------:R-:W-:-:S03]  /*ffb0*/  LOP3.LUT R7, R5, R2, RZ, 0x3c, !PT ;  /* 0x0000000205077212 */ /* 0x000fc600078e3cff */
[----:B------:R-:W-:Y:S01]  /*ffc0*/  IMAD R6, R0, 0x8, R3 ;  /* 0x0000000800067824 */ /* 0x000fe200078e0203 */
[----:B------:R-:W-:Y:S01]  /*ffd0*/  SHF.L.U32 R5, R7, 0x1f, RZ ;  /* 0x0000001f07057819 */ /* 0x000fe200000006ff */
[----:B-1----:R-:W-:Y:S06]  /*ffe0*/  @!P0 BRA `(.L_x_315) ;  /* 0x0000000400288947 */ /* 0x002fec0003800000 */
.L_x_328:
[----:B------:R-:W1:Y:S01]  /*fff0*/  SYNCS.PHASECHK.TRANS64.TRYWAIT P0, [R6+URZ], R5 ;  /* 0x00000005060075a7 */ /* 0x000e62000800017f */
[----:B------:R-:W-:-:S05]  /*10000*/  VIADD R0, R0, 0x1 ;  /* 0x0000000100007836 */ /* 0x000fca0000000000 */
[----:B------:R-:W-:-:S04]  /*10010*/  ISETP.NE.AND P1, PT, R0, 0x6, PT ;  /* 0x000000060000780c */ /* 0x000fc80003f25270 */
[----:B------:R-:W-:Y:S02]  /*10020*/  SEL R2, RZ, 0x1, P1 ;  /* 0x00000001ff027807 */ /* 0x000fe40000800000 */
[----:B------:R-:W-:Y:S02]  /*10030*/  SEL R0, R0, RZ, P1 ;  /* 0x000000ff00007207 */ /* 0x000fe40000800000 */
[----:B------:R-:W-:-:S03]  /*10040*/  LOP3.LUT R7, R7, R2, RZ, 0x3c, !PT ;  /* 0x0000000207077212 */ /* 0x000fc600078e3cff */
[----:B0-----:R-:W-:Y:S01]  /*10050*/  IMAD R9, R0, 0x8, R3 ;  /* 0x0000000800097824 */ /* 0x001fe200078e0203 */
[----:B------:R-:W-:Y:S01]  /*10060*/  SHF.L.U32 R4, R7, 0x1f, RZ ;  /* 0x0000001f07047819 */ /* 0x000fe200000006ff */
[----:B-1----:R-:W-:Y:S06]  /*10070*/  @!P0 BRA `(.L_x_316) ;  /* 0x0000000400188947 */ /* 0x002fec0003800000 */
.L_x_329:
        /* <DEDUP_REMOVED lines=9> */
.L_x_330:
[----:B------:R-:W1:Y:S01]  /*10110*/  SYNCS.PHASECHK.TRANS64.TRYWAIT P0, [R6+URZ], R5 ;  /* 0x00000005060075a7 */ /* 0x000e62000800017f */
[----:B------:R-:W-:-:S05]  /*10120*/  VIADD R0, R0, 0x1 ;  /* 0x0000000100007836 */ /* 0x000fca0000000000 */
[----:B------:R-:W-:-:S04]  /*10130*/  ISETP.NE.AND P1, PT, R0, 0x6, PT ;  /* 0x000000060000780c */ /* 0x000fc80003f25270 */
[----:B------:R-:W-:Y:S02]  /*10140*/  SEL R2, RZ, 0x1, P1 ;  /* 0x00000001ff027807 */ /* 0x000fe40000800000 */
[----:B------:R-:W-:Y:S02]  /*10150*/  SEL R0, R0, RZ, P1 ;  /* 0x000000ff00007207 */ /* 0x000fe40000800000 */
[----:B------:R-:W-:Y:S01]  /*10160*/  LOP3.LUT R2, R7, R2, RZ, 0x3c, !PT ;  /* 0x0000000207027212 */ /* 0x000fe200078e3cff */
[----:B-1----:R-:W-:Y:S06]  /*10170*/  @!P0 BRA `(.L_x_318) ;  /* 0x0000000400008947 */ /* 0x002fec0003800000 */
.L_x_331:
[----:B------:R-:W-:Y:S01]  /*10180*/  IMAD R3, R0, 0x8, R3 ;  /* 0x0000000800037824 */ /* 0x000fe200078e0203 */
[----:B------:R-:W-:-:S07]  /*10190*/  SHF.L.U32 R0, R2, 0x1f, RZ ;  /* 0x0000001f02007819 */ /* 0x000fce00000006ff */
.L_x_319:
[----:B--2---:R2:W3:Y:S02]  /*101a0*/  SYNCS.PHASECHK.TRANS64.TRYWAIT P0, [R3+URZ], R0 ;  /* 0x00000000030075a7 */ /* 0x0044e4000800017f */
[----:B---3--:R-:W-:Y:S05]  /*101b0*/  @!P0 NANOSLEEP.SYNCS 0x989680 ;  /* 0x009896800000895d */ /* 0x008fea0003900000 */
[----:B------:R-:W3:Y:S02]  /*101c0*/  @!P0 SYNCS.PHASECHK.TRANS64 P0, [R3+URZ], R0 ;  /* 0x00000000030085a7 */ /* 0x000ee4000800007f */
[----:B---3--:R-:W-:Y:S05]  /*101d0*/  @!P0 BRA `(.L_x_319) ;  /* 0xfffffffc00f08947 */ /* 0x008fea000383ffff */
.L_x_312:
[----:B------:R-:W-:Y:S05]  /*101e0*/  BSYNC B0 ;  /* 0x0000000000007941 */ /* 0x000fea0003800000 */
.L_x_311:
[----:B------:R-:W-:Y:S05]  /*101f0*/  EXIT ;  /* 0x000000000000794d */ /* 0x000fea0003800000 */
.L_x_17:
[----:B-1----:R-:W-:-:S04]  /*10200*/  IMAD.U32 R3, RZ, RZ, UR7 ;  /* 0x00000007ff037e24 */ /* 0x002fc8000f8e00ff */
[----:B------:R1:W3:Y:S03]  /*10210*/  SYNCS.PHASECHK.TRANS64.TRYWAIT P0, [R3+URZ], R0 ;  /* 0x00000000030075a7 */ /* 0x0002e6000800017f */
[----:B---3--:R-:W-:Y:S05]  /*10220*/  @!P0 NANOSLEEP.SYNCS 0x989680 ;  /* 0x009896800000895d */ /* 0x008fea0003900000 */
[----:B------:R-:W3:Y:S02]  /*10230*/  @!P0 SYNCS.PHASECHK.TRANS64 P0, [R3+URZ], R0 ;  /* 0x00000000030085a7 */ /* 0x000ee4000800007f */
[----:B---3--:R-:W-:Y:S05]  /*10240*/  @!P0 BRA `(.L_x_17) ;  /* 0xfffffffc00ec8947 */ /* 0x008fea000383ffff */
[----:B------:R-:W-:Y:S05]  /*10250*/  BRA `(.L_x_16) ;  /* 0xffffff1800587947 */ /* 0x000fea000383ffff */
.L_x_23:
[----:B-----5:R1:W-:Y:S02]  /*10260*/  STL [R1+0x88], R0 ;  /* 0x0000880001007387 */ /* 0x0203e40000100800 */
[----:B-1----:R-:W-:-:S04]  /*10270*/  IMAD.U32 R0, RZ, RZ, UR9 ;  /* 0x00000009ff007e24 */ /* 0x002fc8000f8e00ff */
[----:B------:R1:W4:Y:S03]  /*10280*/  SYNCS.PHASECHK.TRANS64.TRYWAIT P0, [R0+URZ], R229 ;  /* 0x000000e5000075a7 */ /* 0x000326000800017f */
[----:B----4-:R-:W-:Y:S05]  /*10290*/  @!P0 NANOSLEEP.SYNCS 0x989680 ;  /* 0x009896800000895d */ /* 0x010fea0003900000 */
[----:B------:R1:W4:Y:S02]  /*102a0*/  @!P0 SYNCS.PHASECHK.TRANS64 P0, [R0+URZ], R229 ;  /* 0x000000e5000085a7 */ /* 0x000324000800007f */
[----:B-1----:R1:W5:Y:S02]  /*102b0*/  LDL.LU R0, [R1+0x88] ;  /* 0x0000880001007983 */ /* 0x0023640000300800 */
[----:B-1--4-:R-:W-:Y:S05]  /*102c0*/  @!P0 BRA `(.L_x_23) ;  /* 0xfffffffc00e48947 */ /* 0x012fea000383ffff */
[----:B------:R-:W-:Y:S05]  /*102d0*/  BRA `(.L_x_22) ;  /* 0xffffff2800bc7947 */ /* 0x000fea000383ffff */
.L_x_298:
[----:B------:R-:W-:Y:S01]  /*102e0*/  BSSY B1, `(.L_x_320) ;  /* 0x0000006000017945 */ /* 0x000fe20003800000 */
[----:B------:R-:W-:-:S07]  /*102f0*/  IMAD.MOV.U32 R2, RZ, RZ, -0x1 ;  /* 0xffffffffff027424 */ /* 0x000fce00078e00ff */
[----:B------:R-:W-:Y:S05]  /*10300*/  WARPSYNC.COLLECTIVE R2, `(.L_x_321) ;  /* 0x00000000020c7348 */ /* 0x000fea0003c00000 */
[----:B------:R-:W-:Y:S02]  /*10310*/  ELECT P1, UR62, PT ;  /* 0x00000000003e782f */ /* 0x000fe40003820000 */
[----:B------:R-:W-:Y:S01]  /*10320*/  MOV R2, UR62 ;  /* 0x0000003e00027c02 */ /* 0x000fe20008000f00 */
[----:B------:R-:W-:Y:S10]  /*10330*/  ENDCOLLECTIVE ;  /* 0x000000000000791b */ /* 0x000ff40003800000 */
.L_x_321:
[----:B------:R-:W-:Y:S05]  /*10340*/  BSYNC B1 ;  /* 0x0000000000017941 */ /* 0x000fea0003800000 */
.L_x_320:
[----:B------:R-:W-:Y:S05]  /*10350*/  BRA `(.L_x_322) ;  /* 0xffffffec00d47947 */ /* 0x000fea000383ffff */
.L_x_301:
[----:B-1----:R1:W2:Y:S02]  /*10360*/  SYNCS.PHASECHK.TRANS64.TRYWAIT P1, [R13+URZ+0x30], R4 ;  /* 0x000030040d0075a7 */ /* 0x0022a4000802017f */
[----:B--2---:R-:W-:Y:S05]  /*10370*/  @!P1 NANOSLEEP.SYNCS 0x989680 ;  /* 0x009896800000995d */ /* 0x004fea0003900000 */
[----:B------:R-:W2:Y:S02]  /*10380*/  @!P1 SYNCS.PHASECHK.TRANS64 P1, [R13+URZ+0x30], R4 ;  /* 0x000030040d0095a7 */ /* 0x000ea4000802007f */
[----:B--2---:R-:W-:Y:S05]  /*10390*/  @!P1 BRA `(.L_x_301) ;  /* 0xfffffffc00f09947 */ /* 0x004fea000383ffff */
[----:B------:R-:W-:Y:S05]  /*103a0*/  BRA `(.L_x_323) ;  /* 0xfffffff000087947 */ /* 0x000fea000383ffff */
.L_x_310:
[----:B------:R-:W-:Y:S01]  /*103b0*/  BSSY B0, `(.L_x_324) ;  /* 0x0000006000007945 */ /* 0x000fe20003800000 */
[----:B------:R-:W-:-:S07]  /*103c0*/  IMAD.MOV.U32 R2, RZ, RZ, -0x1 ;  /* 0xffffffffff027424 */ /* 0x000fce00078e00ff */
[----:B------:R-:W-:Y:S05]  /*103d0*/  WARPSYNC.COLLECTIVE R2, `(.L_x_325) ;  /* 0x00000000020c7348 */ /* 0x000fea0003c00000 */
[----:B------:R-:W-:Y:S02]  /*103e0*/  ELECT P1, UR62, PT ;  /* 0x00000000003e782f */ /* 0x000fe40003820000 */
[----:B------:R-:W-:Y:S01]  /*103f0*/  MOV R2, UR62 ;  /* 0x0000003e00027c02 */ /* 0x000fe20008000f00 */
[----:B------:R-:W-:Y:S10]  /*10400*/  ENDCOLLECTIVE ;  /* 0x000000000000791b */ /* 0x000ff40003800000 */
.L_x_325:
[----:B------:R-:W-:Y:S05]  /*10410*/  BSYNC B0 ;  /* 0x0000000000007941 */ /* 0x000fea0003800000 */
.L_x_324:
[----:B------:R-:W-:Y:S01]  /*10420*/  PLOP3.LUT P0, PT, P1, PT, PT, 0x80, 0x0 ;  /* 0x000000000000781c */ /* 0x000fe20000f0f070 */
[----:B------:R-:W-:-:S12]  /*10430*/  BRA `(.L_x_326) ;  /* 0xfffffff800707947 */ /* 0x000fd8000383ffff */
.L_x_314:
[----:B0-----:R0:W1:Y:S02]  /*10440*/  SYNCS.PHASECHK.TRANS64.TRYWAIT P0, [R7+URZ], R2 ;  /* 0x00000002070075a7 */ /* 0x001064000800017f */
[----:B-1----:R-:W-:Y:S05]  /*10450*/  @!P0 NANOSLEEP.SYNCS 0x989680 ;  /* 0x009896800000895d */ /* 0x002fea0003900000 */
[----:B------:R-:W1:Y:S02]  /*10460*/  @!P0 SYNCS.PHASECHK.TRANS64 P0, [R7+URZ], R2 ;  /* 0x00000002070085a7 */ /* 0x000e64000800007f */
[----:B-1----:R-:W-:Y:S05]  /*10470*/  @!P0 BRA `(.L_x_314) ;  /* 0xfffffffc00f08947 */ /* 0x002fea000383ffff */
[----:B------:R-:W-:Y:S05]  /*10480*/  BRA `(.L_x_327) ;  /* 0xfffffff800b47947 */ /* 0x000fea000383ffff */
.L_x_315:
[----:B0-----:R0:W1:Y:S02]  /*10490*/  SYNCS.PHASECHK.TRANS64.TRYWAIT P0, [R9+URZ], R4 ;  /* 0x00000004090075a7 */ /* 0x001064000800017f */
[----:B-1----:R-:W-:Y:S05]  /*104a0*/  @!P0 NANOSLEEP.SYNCS 0x989680 ;  /* 0x009896800000895d */ /* 0x002fea0003900000 */
[----:B------:R-:W1:Y:S02]  /*104b0*/  @!P0 SYNCS.PHASECHK.TRANS64 P0, [R9+URZ], R4 ;  /* 0x00000004090085a7 */ /* 0x000e64000800007f */
[----:B-1----:R-:W-:Y:S05]  /*104c0*/  @!P0 BRA `(.L_x_315) ;  /* 0xfffffffc00f08947 */ /* 0x002fea000383ffff */
[----:B------:R-:W-:Y:S05]  /*104d0*/  BRA `(.L_x_328) ;  /* 0xfffffff800c47947 */ /* 0x000fea000383ffff */
.L_x_316:
[----:B0-----:R0:W1:Y:S02]  /*104e0*/  SYNCS.PHASECHK.TRANS64.TRYWAIT P0, [R6+URZ], R5 ;  /* 0x00000005060075a7 */ /* 0x001064000800017f */
[----:B-1----:R-:W-:Y:S05]  /*104f0*/  @!P0 NANOSLEEP.SYNCS 0x989680 ;  /* 0x009896800000895d */ /* 0x002fea0003900000 */
[----:B------:R-:W1:Y:S02]  /*10500*/  @!P0 SYNCS.PHASECHK.TRANS64 P0, [R6+URZ], R5 ;  /* 0x00000005060085a7 */ /* 0x000e64000800007f */
[----:B-1----:R-:W-:Y:S05]  /*10510*/  @!P0 BRA `(.L_x_316) ;  /* 0xfffffffc00f08947 */ /* 0x002fea000383ffff */
[----:B------:R-:W-:Y:S05]  /*10520*/  BRA `(.L_x_329) ;  /* 0xfffffff800d47947 */ /* 0x000fea000383ffff */
.L_x_317:
[----:B0-----:R0:W1:Y:S02]  /*10530*/  SYNCS.PHASECHK.TRANS64.TRYWAIT P0, [R9+URZ], R4 ;  /* 0x00000004090075a7 */ /* 0x001064000800017f */
[----:B-1----:R-:W-:Y:S05]  /*10540*/  @!P0 NANOSLEEP.SYNCS 0x989680 ;  /* 0x009896800000895d */ /* 0x002fea0003900000 */
[----:B------:R-:W1:Y:S02]  /*10550*/  @!P0 SYNCS.PHASECHK.TRANS64 P0, [R9+URZ], R4 ;  /* 0x00000004090085a7 */ /* 0x000e64000800007f */
[----:B-1----:R-:W-:Y:S05]  /*10560*/  @!P0 BRA `(.L_x_317) ;  /* 0xfffffffc00f08947 */ /* 0x002fea000383ffff */
[----:B------:R-:W-:Y:S05]  /*10570*/  BRA `(.L_x_330) ;  /* 0xfffffff800e47947 */ /* 0x000fea000383ffff */
.L_x_318:
[----:B-1----:R1:W2:Y:S02]  /*10580*/  SYNCS.PHASECHK.TRANS64.TRYWAIT P0, [R6+URZ], R5 ;  /* 0x00000005060075a7 */ /* 0x0022a4000800017f */
[----:B--2---:R-:W-:Y:S05]  /*10590*/  @!P0 NANOSLEEP.SYNCS 0x989680 ;  /* 0x009896800000895d */ /* 0x004fea0003900000 */
[----:B------:R-:W2:Y:S02]  /*105a0*/  @!P0 SYNCS.PHASECHK.TRANS64 P0, [R6+URZ], R5 ;  /* 0x00000005060085a7 */ /* 0x000ea4000800007f */
[----:B--2---:R-:W-:Y:S05]  /*105b0*/  @!P0 BRA `(.L_x_318) ;  /* 0xfffffffc00f08947 */ /* 0x004fea000383ffff */
[----:B------:R-:W-:Y:S05]  /*105c0*/  BRA `(.L_x_331) ;  /* 0xfffffff800ec7947 */ /* 0x000fea000383ffff */
.L_x_332:
[----:B------:R-:W-:-:S00]  /*105d0*/  BRA `(.L_x_332) ;  /* 0xfffffffc00fc7947 */ /* 0x000fc0000383ffff */
[----:B------:R-:W-:-:S00]  /*105e0*/  NOP ;  /* 0x0000000000007918 */ /* 0x000fc00000000000 */
        /* <DEDUP_REMOVED lines=9> */
.L_x_333:


//--------------------- .nv.shared._ZN7cutlass13device_kernelINS_4gemm6kernel13GemmUniversalIN4cute5tupleIJiiiiEEENS1_10collective13CollectiveMmaINS1_37MainloopSm90TmaGmmaWarpSpecializedFP8ILi6ENS5_IJNS4_1CILi1EEESB_SB_EEENS1_35KernelTmaWarpSpecializedCooperativeEEENS5_IJNSA_ILi256EEENSA_ILi128EEENSA_ILi32EEEEEENS_12float_e5m2_tENS5_IJlSB_lEEESJ_SK_NS4_8TiledMMAINS4_8MMA_AtomIJNS4_4SM904GMMA31MMA_64x128x32_F32E5M2E5M2_SS_TNILNSO_7ScaleInE1ELSQ_1EEEEEENS4_6LayoutINS5_IJNSA_ILi2EEESB_SB_EEENS5_IJSB_NSA_ILi0EEESW_EEEEENS5_IJNS4_10UnderscoreESZ_SZ_EEEEENS4_13SM90_TMA_LOADENS4_14ComposedLayoutINS4_7SwizzleILi1ELi4ELi3EEENS4_18smem_ptr_flag_bitsILi8EEENST_INS5_IJNSA_ILi8EEESH_EEENS5_IJSH_SB_EEEEEEEvNS4_8identityES12_S1C_vS1D_EENS_8epilogue10collective6detail29Sm90TmaWarpSpecializedAdapterINS1G_15DefaultEpilogueISJ_SK_SK_NS1F_6thread17LinearCombinationISJ_Li1EffLNS1K_9ScaleType4KindE0ELNS_15FloatRoundStyleE2ESJ_EENS1_15EpilogueDefaultEEEEEvvEEEEvNT_6ParamsE --------------------------
	.section	.nv.shared._ZN7cutlass13device_kernelINS_4gemm6kernel13GemmUniversalIN4cute5tupleIJiiiiEEENS1_10collective13CollectiveMmaINS1_37MainloopSm90TmaGmmaWarpSpecializedFP8ILi6ENS5_IJNS4_1CILi1EEESB_SB_EEENS1_35KernelTmaWarpSpecializedCooperativeEEENS5_IJNSA_ILi256EEENSA_ILi128EEENSA_ILi32EEEEEENS_12float_e5m2_tENS5_IJlSB_lEEESJ_SK_NS4_8TiledMMAINS4_8MMA_AtomIJNS4_4SM904GMMA31MMA_64x128x32_F32E5M2E5M2_SS_TNILNSO_7ScaleInE1ELSQ_1EEEEEENS4_6LayoutINS5_IJNSA_ILi2EEESB_SB_EEENS5_IJSB_NSA_ILi0EEESW_EEEEENS5_IJNS4_10UnderscoreESZ_SZ_EEEEENS4_13SM90_TMA_LOADENS4_14ComposedLayoutINS4_7SwizzleILi1ELi4ELi3EEENS4_18smem_ptr_flag_bitsILi8EEENST_INS5_IJNSA_ILi8EEESH_EEENS5_IJSH_SB_EEEEEEEvNS4_8identityES12_S1C_vS1D_EENS_8epilogue10collective6detail29Sm90TmaWarpSpecializedAdapterINS1G_15DefaultEpilogueISJ_SK_SK_NS1F_6thread17LinearCombinationISJ_Li1EffLNS1K_9ScaleType4KindE0ELNS_15FloatRoundStyleE2ESJ_EENS1_15EpilogueDefaultEEEEEvvEEEEvNT_6ParamsE,"aw",@nobits
	.sectionflags	@""
	.align	16
	.zero		1024


//--------------------- .nv.shared.reserved.0     --------------------------
	.section	.nv.shared.reserved.0,"aw",@nobits
	.weak		__nv_reservedSMEM_offset_0_alias
	.size		__nv_reservedSMEM_offset_0_alias, 0, 0
	.other		__nv_reservedSMEM_offset_0_alias,@"STO_CUDA_RESERVED_SHARED STV_DEFAULT"
__nv_reservedSMEM_offset_0_alias:
	.zero		0


//--------------------- .nv.global                --------------------------
	.section	.nv.global,"aw",@nobits
.nv.global:
	.type		_ZN40_INTERNAL_896395d4_4_k_cu_4b68c9de_249474cute1_E,@object
	.size		_ZN40_INTERNAL_896395d4_4_k_cu_4b68c9de_249474cute1_E,(_ZN40_INTERNAL_896395d4_4_k_cu_4b68c9de_249474cuda3std3__45__cpo6cbeginE - _ZN40_INTERNAL_896395d4_4_k_cu_4b68c9de_249474cute1_E)
_ZN40_INTERNAL_896395d4_4_k_cu_4b68c9de_249474cute1_E:
	.zero		1
	.type		_ZN40_INTERNAL_896395d4_4_k_cu_4b68c9de_249474cuda3std3__45__cpo6cbeginE,@object
	.size		_ZN40_INTERNAL_896395d4_4_k_cu_4b68c9de_249474cuda3std3__45__cpo6cbeginE,(_ZN40_INTERNAL_896395d4_4_k_cu_4b68c9de_249474cuda3std3__48in_placeE - _ZN40_INTERNAL_896395d4_4_k_cu_4b68c9de_249474cuda3std3__45__cpo6cbeginE)
_ZN40_INTERNAL_896395d4_4_k_cu_4b68c9de_249474cuda3std3__45__cpo6cbeginE:
	.zero		1
	.type		_ZN40_INTERNAL_896395d4_4_k_cu_4b68c9de_249474cuda3std3__48in_placeE,@object
	.size		_ZN40_INTERNAL_896395d4_4_k_cu_4b68c9de_249474cuda3std3__48in_placeE,(_ZN40_INTERNAL_896395d4_4_k_cu_4b68c9de_249474cuda3std6ranges3__45__cpo9iter_moveE - _ZN40_INTERNAL_896395d4_4_k_cu_4b68c9de_249474cuda3std3__48in_placeE)
_ZN40_INTERNAL_896395d4_4_k_cu_4b68c9de_249474cuda3std3__48in_placeE:
	.zero		1
	.type		_ZN40_INTERNAL_896395d4_4_k_cu_4b68c9de_249474cuda3std6ranges3__45__cpo9iter_moveE,@object
	.size		_ZN40_INTERNAL_896395d4_4_k_cu_4b68c9de_249474cuda3std6ranges3__45__cpo9iter_moveE,(_ZN40_INTERNAL_896395d4_4_k_cu_4b68c9de_249474cuda3std3__45__cpo5beginE - _ZN40_INTERNAL_896395d4_4_k_cu_4b68c9de_249474cuda3std6ranges3__45__cpo9iter_moveE)
_ZN40_INTERNAL_896395d4_4_k_cu_4b68c9de_249474cuda3std6ranges3__45__cpo9iter_moveE:
	.zero		1
	.type		_ZN40_INTERNAL_896395d4_4_k_cu_4b68c9de_249474cuda3std3__45__cpo5beginE,@object
	.size		_ZN40_INTERNAL_896395d4_4_k_cu_4b68c9de_249474cuda3std3__45__cpo5beginE,(_ZN40_INTERNAL_896395d4_4_k_cu_4b68c9de_249474cuda3std3__442_GLOBAL__N__896395d4_4_k_cu_4b68c9de_249476ignoreE - _ZN40_INTERNAL_896395d4_4_k_cu_4b68c9de_249474cuda3std3__45__cpo5beginE)
_ZN40_INTERNAL_896395d4_4_k_cu_4b68c9de_249474cuda3std3__45__cpo5beginE:
	.zero		1
	.type		_ZN40_INTERNAL_896395d4_4_k_cu_4b68c9de_249474cuda3std3__442_GLOBAL__N__896395d4_4_k_cu_4b68c9de_249476ignoreE,@object
	.size		_ZN40_INTERNAL_896395d4_4_k_cu_4b68c9de_249474cuda3std3__442_GLOBAL__N__896395d4_4_k_cu_4b68c9de_249476ignoreE,(_ZN40_INTERNAL_896395d4_4_k_cu_4b68c9de_249474cute7productE - _ZN40_INTERNAL_896395d4_4_k_cu_4b68c9de_249474cuda3std3__442_GLOBAL__N__896395d4_4_k_cu_4b68c9de_249476ignoreE)
_ZN40_INTERNAL_896395d4_4_k_cu_4b68c9de_249474cuda3std3__442_GLOBAL__N__896395d4_4_k_cu_4b68c9de_249476ignoreE:
	.zero		1
	.type		_ZN40_INTERNAL_896395d4_4_k_cu_4b68c9de_249474cute7productE,@object
	.size		_ZN40_INTERNAL_896395d4_4_k_cu_4b68c9de_249474cute7productE,(_ZN40_INTERNAL_896395d4_4_k_cu_4b68c9de_249474cuda3std3__45__cpo3endE - _ZN40_INTERNAL_896395d4_4_k_cu_4b68c9de_249474cute7productE)
_ZN40_INTERNAL_896395d4_4_k_cu_4b68c9de_249474cute7productE:
	.zero		1
	.type		_ZN40_INTERNAL_896395d4_4_k_cu_4b68c9de_249474cuda3std3__45__cpo3endE,@object
	.size		_ZN40_INTERNAL_896395d4_4_k_cu_4b68c9de_249474cuda3std3__45__cpo3endE,(_ZN40_INTERNAL_896395d4_4_k_cu_4b68c9de_249474cuda3std3__419piecewise_constructE - _ZN40_INTERNAL_896395d4_4_k_cu_4b68c9de_249474cuda3std3__45__cpo3endE)
_ZN40_INTERNAL_896395d4_4_k_cu_4b68c9de_249474cuda3std3__45__cpo3endE:
	.zero		1
	.type		_ZN40_INTERNAL_896395d4_4_k_cu_4b68c9de_249474cuda3std3__419piecewise_constructE,@object
	.size		_ZN40_INTERNAL_896395d4_4_k_cu_4b68c9de_249474cuda3std3__419piecewise_constructE,(_ZN40_INTERNAL_896395d4_4_k_cu_4b68c9de_249474cuda3std3__45__cpo4cendE - _ZN40_INTERNAL_896395d4_4_k_cu_4b68c9de_249474cuda3std3__419piecewise_constructE)
_ZN40_INTERNAL_896395d4_4_k_cu_4b68c9de_249474cuda3std3__419piecewise_constructE:
	.zero		1
	.type		_ZN40_INTERNAL_896395d4_4_k_cu_4b68c9de_249474cuda3std3__45__cpo4cendE,@object
	.size		_ZN40_INTERNAL_896395d4_4_k_cu_4b68c9de_249474cuda3std3__45__cpo4cendE,(_ZN40_INTERNAL_896395d4_4_k_cu_4b68c9de_249474cuda3std6ranges3__45__cpo4swapE - _ZN40_INTERNAL_896395d4_4_k_cu_4b68c9de_249474cuda3std3__45__cpo4cendE)
_ZN40_INTERNAL_896395d4_4_k_cu_4b68c9de_249474cuda3std3__45__cpo4cendE:
	.zero		1
	.type		_ZN40_INTERNAL_896395d4_4_k_cu_4b68c9de_249474cuda3std6ranges3__45__cpo4swapE,@object
	.size		_ZN40_INTERNAL_896395d4_4_k_cu_4b68c9de_249474cuda3std6ranges3__45__cpo4swapE,(.L_7 - _ZN40_INTERNAL_896395d4_4_k_cu_4b68c9de_249474cuda3std6ranges3__45__cpo4swapE)
_ZN40_INTERNAL_896395d4_4_k_cu_4b68c9de_249474cuda3std6ranges3__45__cpo4swapE:
	.zero		1
.L_7:


//--------------------- .nv.constant0._ZN7cutlass13device_kernelINS_4gemm6kernel13GemmUniversalIN4cute5tupleIJiiiiEEENS1_10collective13CollectiveMmaINS1_37MainloopSm90TmaGmmaWarpSpecializedFP8ILi6ENS5_IJNS4_1CILi1EEESB_SB_EEENS1_35KernelTmaWarpSpecializedCooperativeEEENS5_IJNSA_ILi256EEENSA_ILi128EEENSA_ILi32EEEEEENS_12float_e5m2_tENS5_IJlSB_lEEESJ_SK_NS4_8TiledMMAINS4_8MMA_AtomIJNS4_4SM904GMMA31MMA_64x128x32_F32E5M2E5M2_SS_TNILNSO_7ScaleInE1ELSQ_1EEEEEENS4_6LayoutINS5_IJNSA_ILi2EEESB_SB_EEENS5_IJSB_NSA_ILi0EEESW_EEEEENS5_IJNS4_10UnderscoreESZ_SZ_EEEEENS4_13SM90_TMA_LOADENS4_14ComposedLayoutINS4_7SwizzleILi1ELi4ELi3EEENS4_18smem_ptr_flag_bitsILi8EEENST_INS5_IJNSA_ILi8EEESH_EEENS5_IJSH_SB_EEEEEEEvNS4_8identityES12_S1C_vS1D_EENS_8epilogue10collective6detail29Sm90TmaWarpSpecializedAdapterINS1G_15DefaultEpilogueISJ_SK_SK_NS1F_6thread17LinearCombinationISJ_Li1EffLNS1K_9ScaleType4KindE0ELNS_15FloatRoundStyleE2ESJ_EENS1_15EpilogueDefaultEEEEEvvEEEEvNT_6ParamsE --------------------------
	.section	.nv.constant0._ZN7cutlass13device_kernelINS_4gemm6kernel13GemmUniversalIN4cute5tupleIJiiiiEEENS1_10collective13CollectiveMmaINS1_37MainloopSm90TmaGmmaWarpSpecializedFP8ILi6ENS5_IJNS4_1CILi1EEESB_SB_EEENS1_35KernelTmaWarpSpecializedCooperativeEEENS5_IJNSA_ILi256EEENSA_ILi128EEENSA_ILi32EEEEEENS_12float_e5m2_tENS5_IJlSB_lEEESJ_SK_NS4_8TiledMMAINS4_8MMA_AtomIJNS4_4SM904GMMA31MMA_64x128x32_F32E5M2E5M2_SS_TNILNSO_7ScaleInE1ELSQ_1EEEEEENS4_6LayoutINS5_IJNSA_ILi2EEESB_SB_EEENS5_IJSB_NSA_ILi0EEESW_EEEEENS5_IJNS4_10UnderscoreESZ_SZ_EEEEENS4_13SM90_TMA_LOADENS4_14ComposedLayoutINS4_7SwizzleILi1ELi4ELi3EEENS4_18smem_ptr_flag_bitsILi8EEENST_INS5_IJNSA_ILi8EEESH_EEENS5_IJSH_SB_EEEEEEEvNS4_8identityES12_S1C_vS1D_EENS_8epilogue10collective6detail29Sm90TmaWarpSpecializedAdapterINS1G_15DefaultEpilogueISJ_SK_SK_NS1F_6thread17LinearCombinationISJ_Li1EffLNS1K_9ScaleType4KindE0ELNS_15FloatRoundStyleE2ESJ_EENS1_15EpilogueDefaultEEEEEvvEEEEvNT_6ParamsE,"a",@progbits
	.sectionflags	@""
	.align	4
.nv.constant0._ZN7cutlass13device_kernelINS_4gemm6kernel13GemmUniversalIN4cute5tupleIJiiiiEEENS1_10collective13CollectiveMmaINS1_37MainloopSm90TmaGmmaWarpSpecializedFP8ILi6ENS5_IJNS4_1CILi1EEESB_SB_EEENS1_35KernelTmaWarpSpecializedCooperativeEEENS5_IJNSA_ILi256EEENSA_ILi128EEENSA_ILi32EEEEEENS_12float_e5m2_tENS5_IJlSB_lEEESJ_SK_NS4_8TiledMMAINS4_8MMA_AtomIJNS4_4SM904GMMA31MMA_64x128x32_F32E5M2E5M2_SS_TNILNSO_7ScaleInE1ELSQ_1EEEEEENS4_6LayoutINS5_IJNSA_ILi2EEESB_SB_EEENS5_IJSB_NSA_ILi0EEESW_EEEEENS5_IJNS4_10UnderscoreESZ_SZ_EEEEENS4_13SM90_TMA_LOADENS4_14ComposedLayoutINS4_7SwizzleILi1ELi4ELi3EEENS4_18smem_ptr_flag_bitsILi8EEENST_INS5_IJNSA_ILi8EEESH_EEENS5_IJSH_SB_EEEEEEEvNS4_8identityES12_S1C_vS1D_EENS_8epilogue10collective6detail29Sm90TmaWarpSpecializedAdapterINS1G_15DefaultEpilogueISJ_SK_SK_NS1F_6thread17LinearCombinationISJ_Li1EffLNS1K_9ScaleType4KindE0ELNS_15FloatRoundStyleE2ESJ_EENS1_15EpilogueDefaultEEEEEvvEEEEvNT_6ParamsE:
	.zero		1664


//--------------------- SYMBOLS --------------------------

	.type		.nv.reservedSmem.offset0,@object
	.size		.nv.reservedSmem.offset0,0x4
